	.target	sm_100a

	.elftype	@"ET_EXEC"


//--------------------- .note.nv.tkinfo           --------------------------
	.section	.note.nv.tkinfo,"",@"SHT_NOTE"
	.sectionflags	@"SHF_NOTE_NV_TKINFO"
	.tkinfo
        /*0018*/ 	.word	0x00000002
        /*0030*/ 	.string	""
        /*0030*/ 	.string	"ptxas"
        /*0030*/ 	.string	"Cuda compilation tools, release 13.0, V13.0.88"
        /*0030*/ 	.string	"Build cuda_13.0.r13.0/compiler.36424714_0"
        /*0030*/ 	.string	"-arch sm_100a -m 64 "



//--------------------- .note.nv.cuinfo           --------------------------
	.section	.note.nv.cuinfo,"",@"SHT_NOTE"
	.sectionflags	@"SHF_NOTE_NV_CUINFO"
        /*0018*/ 	.short	0x0002
        /*001a*/ 	.short	0x0064
        /*001c*/ 	.short	0x0082
	.zero		2


//--------------------- .nv.info                  --------------------------
	.section	.nv.info,"",@"SHT_CUDA_INFO"
	.align	4


	//----- nvinfo : EIATTR_REGCOUNT
	.align		4
        /*0000*/ 	.byte	0x04, 0x2f
        /*0002*/ 	.short	(.L_18 - .L_17)
	.align		4
.L_17:
        /*0004*/ 	.word	index@(_ZN7cutlass7Kernel2INS_4gemm6kernel20DefaultGemmUniversalINS_6half_tENS_6layout8RowMajorELNS_16ComplexTransformE0ELi8ES4_S6_LS7_0ELi8EfS6_fNS_4arch15OpClassTensorOpENS8_4Sm80ENS1_9GemmShapeILi128ELi128ELi32EEENSB_ILi64ELi64ELi32EEENSB_ILi16ELi8ELi16EEENS_8epilogue6thread17LinearCombinationIfLi4EffLNSG_9ScaleType4KindE0ELNS_15FloatRoundStyleE2EfEENS1_11threadblock30GemmIdentityThreadblockSwizzleILi1EEELi5ENS8_13OpMultiplyAddELNS1_23SharedMemoryClearOptionE0ELb1ELb0ELb1ENS5_9NoPermuteESR_SR_vE10SelectBaseISO_vEEEEvNT_6ParamsE)
        /*0008*/ 	.word	0x000000fa


	//----- nvinfo : EIATTR_FRAME_SIZE
	.align		4
.L_18:
        /*000c*/ 	.byte	0x04, 0x11
        /*000e*/ 	.short	(.L_20 - .L_19)
	.align		4
.L_19:
        /*0010*/ 	.word	index@(_ZN7cutlass7Kernel2INS_4gemm6kernel20DefaultGemmUniversalINS_6half_tENS_6layout8RowMajorELNS_16ComplexTransformE0ELi8ES4_S6_LS7_0ELi8EfS6_fNS_4arch15OpClassTensorOpENS8_4Sm80ENS1_9GemmShapeILi128ELi128ELi32EEENSB_ILi64ELi64ELi32EEENSB_ILi16ELi8ELi16EEENS_8epilogue6thread17LinearCombinationIfLi4EffLNSG_9ScaleType4KindE0ELNS_15FloatRoundStyleE2EfEENS1_11threadblock30GemmIdentityThreadblockSwizzleILi1EEELi5ENS8_13OpMultiplyAddELNS1_23SharedMemoryClearOptionE0ELb1ELb0ELb1ENS5_9NoPermuteESR_SR_vE10SelectBaseISO_vEEEEvNT_6ParamsE)
        /*0014*/ 	.word	0x00000000


	//----- nvinfo : EIATTR_MIN_STACK_SIZE
	.align		4
.L_20:
        /*0018*/ 	.byte	0x04, 0x12
        /*001a*/ 	.short	(.L_22 - .L_21)
	.align		4
.L_21:
        /*001c*/ 	.word	index@(_ZN7cutlass7Kernel2INS_4gemm6kernel20DefaultGemmUniversalINS_6half_tENS_6layout8RowMajorELNS_16ComplexTransformE0ELi8ES4_S6_LS7_0ELi8EfS6_fNS_4arch15OpClassTensorOpENS8_4Sm80ENS1_9GemmShapeILi128ELi128ELi32EEENSB_ILi64ELi64ELi32EEENSB_ILi16ELi8ELi16EEENS_8epilogue6thread17LinearCombinationIfLi4EffLNSG_9ScaleType4KindE0ELNS_15FloatRoundStyleE2EfEENS1_11threadblock30GemmIdentityThreadblockSwizzleILi1EEELi5ENS8_13OpMultiplyAddELNS1_23SharedMemoryClearOptionE0ELb1ELb0ELb1ENS5_9NoPermuteESR_SR_vE10SelectBaseISO_vEEEEvNT_6ParamsE)
        /*0020*/ 	.word	0x00000000
.L_22:


//--------------------- .nv.compat                --------------------------
	.section	.nv.compat,"",@"SHT_CUDA_COMPAT_INFO"
	.align	4
        /*0000*/ 	.byte	0x02, 0x09, 0x01, 0x00, 0x02, 0x02, 0x01, 0x00, 0x02, 0x05, 0x05, 0x00, 0x03, 0x07, 0x01, 0x01
        /*0010*/ 	.byte	0x02, 0x03, 0x00, 0x00, 0x02, 0x06, 0x01, 0x00, 0x04, 0x0b, 0x08, 0x00, 0x09, 0x00, 0x00, 0x00
        /*0020*/ 	.byte	0x00, 0x00, 0x00, 0x00


//--------------------- .nv.info._ZN7cutlass7Kernel2INS_4gemm6kernel20DefaultGemmUniversalINS_6half_tENS_6layout8RowMajorELNS_16ComplexTransformE0ELi8ES4_S6_LS7_0ELi8EfS6_fNS_4arch15OpClassTensorOpENS8_4Sm80ENS1_9GemmShapeILi128ELi128ELi32EEENSB_ILi64ELi64ELi32EEENSB_ILi16ELi8ELi16EEENS_8epilogue6thread17LinearCombinationIfLi4EffLNSG_9ScaleType4KindE0ELNS_15FloatRoundStyleE2EfEENS1_11threadblock30GemmIdentityThreadblockSwizzleILi1EEELi5ENS8_13OpMultiplyAddELNS1_23SharedMemoryClearOptionE0ELb1ELb0ELb1ENS5_9NoPermuteESR_SR_vE10SelectBaseISO_vEEEEvNT_6ParamsE --------------------------
	.section	.nv.info._ZN7cutlass7Kernel2INS_4gemm6kernel20DefaultGemmUniversalINS_6half_tENS_6layout8RowMajorELNS_16ComplexTransformE0ELi8ES4_S6_LS7_0ELi8EfS6_fNS_4arch15OpClassTensorOpENS8_4Sm80ENS1_9GemmShapeILi128ELi128ELi32EEENSB_ILi64ELi64ELi32EEENSB_ILi16ELi8ELi16EEENS_8epilogue6thread17LinearCombinationIfLi4EffLNSG_9ScaleType4KindE0ELNS_15FloatRoundStyleE2EfEENS1_11threadblock30GemmIdentityThreadblockSwizzleILi1EEELi5ENS8_13OpMultiplyAddELNS1_23SharedMemoryClearOptionE0ELb1ELb0ELb1ENS5_9NoPermuteESR_SR_vE10SelectBaseISO_vEEEEvNT_6ParamsE,"",@"SHT_CUDA_INFO"
	.sectionflags	@""
	.align	4


	//----- nvinfo : EIATTR_CUDA_API_VERSION
	.align		4
        /*0000*/ 	.byte	0x04, 0x37
        /*0002*/ 	.short	(.L_24 - .L_23)
.L_23:
        /*0004*/ 	.word	0x00000082


	//----- nvinfo : EIATTR_KPARAM_INFO
	.align		4
.L_24:
        /*0008*/ 	.byte	0x04, 0x17
        /*000a*/ 	.short	(.L_26 - .L_25)
.L_25:
        /*000c*/ 	.word	0x00000000
        /*0010*/ 	.short	0x0000
        /*0012*/ 	.short	0x0000
        /*0014*/ 	.byte	0x00, 0xf0, 0xc1, 0x05


	//----- nvinfo : EIATTR_SPARSE_MMA_MASK
	.align		4
.L_26:
        /*0018*/ 	.byte	0x03, 0x50
        /*001a*/ 	.short	0x0000


	//----- nvinfo : EIATTR_MAXREG_COUNT
	.align		4
        /*001c*/ 	.byte	0x03, 0x1b
        /*001e*/ 	.short	0x00ff


	//----- nvinfo : EIATTR_NUM_BARRIERS
	.align		4
        /*0020*/ 	.byte	0x02, 0x4c
        /*0022*/ 	.byte	0x01
	.zero		1


	//----- nvinfo : EIATTR_EXTERNS
	.align		4
        /*0024*/ 	.byte	0x04, 0x0f
        /*0026*/ 	.short	(.L_28 - .L_27)


	//   ....[0]....
	.align		4
.L_27:
        /*0028*/ 	.word	index@(__assertfail)


	//----- nvinfo : EIATTR_MERCURY_ISA_VERSION
	.align		4
.L_28:
        /*002c*/ 	.byte	0x03, 0x5f
        /*002e*/ 	.short	0x0101


	//----- nvinfo : EIATTR_COOP_GROUP_MASK_REGIDS
	.align		4
        /*0030*/ 	.byte	0x04, 0x29
        /*0032*/ 	.short	(.L_30 - .L_29)


	//   ....[0]....
.L_29:
        /*0034*/ 	.word	0xffffffff


	//   ....[1]....
        /*0038*/ 	.word	0x0500000f


	//----- nvinfo : EIATTR_COOP_GROUP_INSTR_OFFSETS
	.align		4
.L_30:
        /*003c*/ 	.byte	0x04, 0x28
        /*003e*/ 	.short	(.L_32 - .L_31)


	//   ....[0]....
.L_31:
        /*0040*/ 	.word	0x000008a0


	//   ....[1]....
        /*0044*/ 	.word	0x00010510


	//----- nvinfo : EIATTR_VRC_CTA_INIT_COUNT
	.align		4
.L_32:
        /*0048*/ 	.byte	0x02, 0x4a
	.zero		1
	.zero		1


	//----- nvinfo : EIATTR_SYSCALL_OFFSETS
	.align		4
        /*004c*/ 	.byte	0x04, 0x46
        /*004e*/ 	.short	(.L_34 - .L_33)


	//   ....[0]....
.L_33:
        /*0050*/ 	.word	0x00000620


	//   ....[1]....
        /*0054*/ 	.word	0x00004cc0


	//   ....[2]....
        /*0058*/ 	.word	0x00004fe0


	//   ....[3]....
        /*005c*/ 	.word	0x00005690


	//   ....[4]....
        /*0060*/ 	.word	0x000059d0


	//   ....[5]....
        /*0064*/ 	.word	0x00005cd0


	//   ....[6]....
        /*0068*/ 	.word	0x00005fb0


	//   ....[7]....
        /*006c*/ 	.word	0x00006650


	//   ....[8]....
        /*0070*/ 	.word	0x00006950


	//   ....[9]....
        /*0074*/ 	.word	0x00006c50


	//   ....[10]....
        /*0078*/ 	.word	0x00006f30


	//   ....[11]....
        /*007c*/ 	.word	0x000075d0


	//   ....[12]....
        /*0080*/ 	.word	0x000078d0


	//   ....[13]....
        /*0084*/ 	.word	0x00007bd0


	//   ....[14]....
        /*0088*/ 	.word	0x00007eb0


	//   ....[15]....
        /*008c*/ 	.word	0x00008540


	//   ....[16]....
        /*0090*/ 	.word	0x00008830


	//   ....[17]....
        /*0094*/ 	.word	0x00008b60


	//   ....[18]....
        /*0098*/ 	.word	0x00008e30


	//   ....[19]....
        /*009c*/ 	.word	0x000094c0


	//   ....[20]....
        /*00a0*/ 	.word	0x00009780


	//   ....[21]....
        /*00a4*/ 	.word	0x00009a50


	//   ....[22]....
        /*00a8*/ 	.word	0x00009d10


	//   ....[23]....
        /*00ac*/ 	.word	0x0000a2c0


	//   ....[24]....
        /*00b0*/ 	.word	0x0000a590


	//   ....[25]....
        /*00b4*/ 	.word	0x0000a860


	//   ....[26]....
        /*00b8*/ 	.word	0x0000ab20


	//   ....[27]....
        /*00bc*/ 	.word	0x0000b0d0


	//   ....[28]....
        /*00c0*/ 	.word	0x0000b3a0


	//   ....[29]....
        /*00c4*/ 	.word	0x0000b670


	//   ....[30]....
        /*00c8*/ 	.word	0x0000b930


	//   ....[31]....
        /*00cc*/ 	.word	0x0000bed0


	//   ....[32]....
        /*00d0*/ 	.word	0x0000c1a0


	//   ....[33]....
        /*00d4*/ 	.word	0x0000c630


	//   ....[34]....
        /*00d8*/ 	.word	0x0000c9d0


	//   ....[35]....
        /*00dc*/ 	.word	0x0000cef0


	//   ....[36]....
        /*00e0*/ 	.word	0x0000d270


	//   ....[37]....
        /*00e4*/ 	.word	0x0000d7b0


	//   ....[38]....
        /*00e8*/ 	.word	0x0000db40


	//   ....[39]....
        /*00ec*/ 	.word	0x0000df90


	//   ....[40]....
        /*00f0*/ 	.word	0x0000e2f0


	//   ....[41]....
        /*00f4*/ 	.word	0x0000e740


	//   ....[42]....
        /*00f8*/ 	.word	0x0000eaa0


	//   ....[43]....
        /*00fc*/ 	.word	0x0000eef0


	//   ....[44]....
        /*0100*/ 	.word	0x0000f250


	//   ....[45]....
        /*0104*/ 	.word	0x0000f6a0


	//   ....[46]....
        /*0108*/ 	.word	0x0000fa00


	//   ....[47]....
        /*010c*/ 	.word	0x0000ff50


	//   ....[48]....
        /*0110*/ 	.word	0x00010230


	//----- nvinfo : EIATTR_EXIT_INSTR_OFFSETS
	.align		4
.L_34:
        /*0114*/ 	.byte	0x04, 0x1c
        /*0116*/ 	.short	(.L_36 - .L_35)


	//   ....[0]....
.L_35:
        /*0118*/ 	.word	0x000000e0


	//   ....[1]....
        /*011c*/ 	.word	0x00010390


	//   ....[2]....
        /*0120*/ 	.word	0x00010410


	//   ....[3]....
        /*0124*/ 	.word	0x000104b0


	//----- nvinfo : EIATTR_CRS_STACK_SIZE
	.align		4
.L_36:
        /*0128*/ 	.byte	0x04, 0x1e
        /*012a*/ 	.short	(.L_38 - .L_37)
.L_37:
        /*012c*/ 	.word	0x00000000


	//----- nvinfo : EIATTR_CBANK_PARAM_SIZE
	.align		4
.L_38:
        /*0130*/ 	.byte	0x03, 0x19
        /*0132*/ 	.short	0x0170


	//----- nvinfo : EIATTR_PARAM_CBANK
	.align		4
        /*0134*/ 	.byte	0x04, 0x0a
        /*0136*/ 	.short	(.L_40 - .L_39)
	.align		4
.L_39:
        /*0138*/ 	.word	index@(.nv.constant0._ZN7cutlass7Kernel2INS_4gemm6kernel20DefaultGemmUniversalINS_6half_tENS_6layout8RowMajorELNS_16ComplexTransformE0ELi8ES4_S6_LS7_0ELi8EfS6_fNS_4arch15OpClassTensorOpENS8_4Sm80ENS1_9GemmShapeILi128ELi128ELi32EEENSB_ILi64ELi64ELi32EEENSB_ILi16ELi8ELi16EEENS_8epilogue6thread17LinearCombinationIfLi4EffLNSG_9ScaleType4KindE0ELNS_15FloatRoundStyleE2EfEENS1_11threadblock30GemmIdentityThreadblockSwizzleILi1EEELi5ENS8_13OpMultiplyAddELNS1_23SharedMemoryClearOptionE0ELb1ELb0ELb1ENS5_9NoPermuteESR_SR_vE10SelectBaseISO_vEEEEvNT_6ParamsE)
        /*013c*/ 	.short	0x0380
        /*013e*/ 	.short	0x0170


	//----- nvinfo : EIATTR_SW_WAR
	.align		4
.L_40:
        /*0140*/ 	.byte	0x04, 0x36
        /*0142*/ 	.short	(.L_42 - .L_41)
.L_41:
        /*0144*/ 	.word	0x00000008
.L_42:


//--------------------- .nv.callgraph             --------------------------
	.section	.nv.callgraph,"",@"SHT_CUDA_CALLGRAPH"
	.align	4
	.sectionentsize	8
	.align		4
        /*0000*/ 	.word	0x00000000
	.align		4
        /*0004*/ 	.word	0xffffffff
	.align		4
        /*0008*/ 	.word	index@(_ZN7cutlass7Kernel2INS_4gemm6kernel20DefaultGemmUniversalINS_6half_tENS_6layout8RowMajorELNS_16ComplexTransformE0ELi8ES4_S6_LS7_0ELi8EfS6_fNS_4arch15OpClassTensorOpENS8_4Sm80ENS1_9GemmShapeILi128ELi128ELi32EEENSB_ILi64ELi64ELi32EEENSB_ILi16ELi8ELi16EEENS_8epilogue6thread17LinearCombinationIfLi4EffLNSG_9ScaleType4KindE0ELNS_15FloatRoundStyleE2EfEENS1_11threadblock30GemmIdentityThreadblockSwizzleILi1EEELi5ENS8_13OpMultiplyAddELNS1_23SharedMemoryClearOptionE0ELb1ELb0ELb1ENS5_9NoPermuteESR_SR_vE10SelectBaseISO_vEEEEvNT_6ParamsE)
	.align		4
        /*000c*/ 	.word	index@(__assertfail)
	.align		4
        /*0010*/ 	.word	0x00000000
	.align		4
        /*0014*/ 	.word	0xfffffffe
	.align		4
        /*0018*/ 	.word	0x00000000
	.align		4
        /*001c*/ 	.word	0xfffffffd
	.align		4
        /*0020*/ 	.word	0x00000000
	.align		4
        /*0024*/ 	.word	0xfffffffc


//--------------------- .nv.constant4             --------------------------
	.section	.nv.constant4,"a",@progbits
	.align	8
	.align		8
.nv.constant4:
        /*0000*/ 	.dword	__assertfail
	.align		8
        /*0008*/ 	.dword	__unnamed_1
	.align		8
        /*0010*/ 	.dword	__unnamed_2
	.align		8
        /*0018*/ 	.dword	__unnamed_3
	.align		8
        /*0020*/ 	.dword	_ZN34_INTERNAL_dc619e5a_4_k_cu_9b2f4e474cuda3std3__45__cpo5beginE
	.align		8
        /*0028*/ 	.dword	_ZN34_INTERNAL_dc619e5a_4_k_cu_9b2f4e474cuda3std3__45__cpo3endE
	.align		8
        /*0030*/ 	.dword	_ZN34_INTERNAL_dc619e5a_4_k_cu_9b2f4e474cuda3std3__45__cpo6cbeginE
	.align		8
        /*0038*/ 	.dword	_ZN34_INTERNAL_dc619e5a_4_k_cu_9b2f4e474cuda3std3__45__cpo4cendE
	.align		8
        /*0040*/ 	.dword	_ZN34_INTERNAL_dc619e5a_4_k_cu_9b2f4e474cuda3std3__436_GLOBAL__N__dc619e5a_4_k_cu_9b2f4e476ignoreE
	.align		8
        /*0048*/ 	.dword	_ZN34_INTERNAL_dc619e5a_4_k_cu_9b2f4e474cuda3std3__419piecewise_constructE
	.align		8
        /*0050*/ 	.dword	_ZN34_INTERNAL_dc619e5a_4_k_cu_9b2f4e474cuda3std3__48in_placeE
	.align		8
        /*0058*/ 	.dword	_ZN34_INTERNAL_dc619e5a_4_k_cu_9b2f4e474cuda3std6ranges3__45__cpo4swapE
	.align		8
        /*0060*/ 	.dword	_ZN34_INTERNAL_dc619e5a_4_k_cu_9b2f4e474cuda3std6ranges3__45__cpo9iter_moveE
	.align		8
        /*0068*/ 	.dword	_ZN34_INTERNAL_dc619e5a_4_k_cu_9b2f4e474cute7productE
	.align		8
        /*0070*/ 	.dword	_ZN34_INTERNAL_dc619e5a_4_k_cu_9b2f4e474cute1_E
	.align		8
        /*0078*/ 	.dword	$str$19
	.align		8
        /*0080*/ 	.dword	$str$20
	.align		8
        /*0088*/ 	.dword	$str$21


//--------------------- .text._ZN7cutlass7Kernel2INS_4gemm6kernel20DefaultGemmUniversalINS_6half_tENS_6layout8RowMajorELNS_16ComplexTransformE0ELi8ES4_S6_LS7_0ELi8EfS6_fNS_4arch15OpClassTensorOpENS8_4Sm80ENS1_9GemmShapeILi128ELi128ELi32EEENSB_ILi64ELi64ELi32EEENSB_ILi16ELi8ELi16EEENS_8epilogue6thread17LinearCombinationIfLi4EffLNSG_9ScaleType4KindE0ELNS_15FloatRoundStyleE2EfEENS1_11threadblock30GemmIdentityThreadblockSwizzleILi1EEELi5ENS8_13OpMultiplyAddELNS1_23SharedMemoryClearOptionE0ELb1ELb0ELb1ENS5_9NoPermuteESR_SR_vE10SelectBaseISO_vEEEEvNT_6ParamsE --------------------------
	.section	.text._ZN7cutlass7Kernel2INS_4gemm6kernel20DefaultGemmUniversalINS_6half_tENS_6layout8RowMajorELNS_16ComplexTransformE0ELi8ES4_S6_LS7_0ELi8EfS6_fNS_4arch15OpClassTensorOpENS8_4Sm80ENS1_9GemmShapeILi128ELi128ELi32EEENSB_ILi64ELi64ELi32EEENSB_ILi16ELi8ELi16EEENS_8epilogue6thread17LinearCombinationIfLi4EffLNSG_9ScaleType4KindE0ELNS_15FloatRoundStyleE2EfEENS1_11threadblock30GemmIdentityThreadblockSwizzleILi1EEELi5ENS8_13OpMultiplyAddELNS1_23SharedMemoryClearOptionE0ELb1ELb0ELb1ENS5_9NoPermuteESR_SR_vE10SelectBaseISO_vEEEEvNT_6ParamsE,"ax",@progbits
	.align	128
.text._ZN7cutlass7Kernel2INS_4gemm6kernel20DefaultGemmUniversalINS_6half_tENS_6layout8RowMajorELNS_16ComplexTransformE0ELi8ES4_S6_LS7_0ELi8EfS6_fNS_4arch15OpClassTensorOpENS8_4Sm80ENS1_9GemmShapeILi128ELi128ELi32EEENSB_ILi64ELi64ELi32EEENSB_ILi16ELi8ELi16EEENS_8epilogue6thread17LinearCombinationIfLi4EffLNSG_9ScaleType4KindE0ELNS_15FloatRoundStyleE2EfEENS1_11threadblock30GemmIdentityThreadblockSwizzleILi1EEELi5ENS8_13OpMultiplyAddELNS1_23SharedMemoryClearOptionE0ELb1ELb0ELb1ENS5_9NoPermuteESR_SR_vE10SelectBaseISO_vEEEEvNT_6ParamsE:
        .type           _ZN7cutlass7Kernel2INS_4gemm6kernel20DefaultGemmUniversalINS_6half_tENS_6layout8RowMajorELNS_16ComplexTransformE0ELi8ES4_S6_LS7_0ELi8EfS6_fNS_4arch15OpClassTensorOpENS8_4Sm80ENS1_9GemmShapeILi128ELi128ELi32EEENSB_ILi64ELi64ELi32EEENSB_ILi16ELi8ELi16EEENS_8epilogue6thread17LinearCombinationIfLi4EffLNSG_9ScaleType4KindE0ELNS_15FloatRoundStyleE2EfEENS1_11threadblock30GemmIdentityThreadblockSwizzleILi1EEELi5ENS8_13OpMultiplyAddELNS1_23SharedMemoryClearOptionE0ELb1ELb0ELb1ENS5_9NoPermuteESR_SR_vE10SelectBaseISO_vEEEEvNT_6ParamsE,@function
        .size           _ZN7cutlass7Kernel2INS_4gemm6kernel20DefaultGemmUniversalINS_6half_tENS_6layout8RowMajorELNS_16ComplexTransformE0ELi8ES4_S6_LS7_0ELi8EfS6_fNS_4arch15OpClassTensorOpENS8_4Sm80ENS1_9GemmShapeILi128ELi128ELi32EEENSB_ILi64ELi64ELi32EEENSB_ILi16ELi8ELi16EEENS_8epilogue6thread17LinearCombinationIfLi4EffLNSG_9ScaleType4KindE0ELNS_15FloatRoundStyleE2EfEENS1_11threadblock30GemmIdentityThreadblockSwizzleILi1EEELi5ENS8_13OpMultiplyAddELNS1_23SharedMemoryClearOptionE0ELb1ELb0ELb1ENS5_9NoPermuteESR_SR_vE10SelectBaseISO_vEEEEvNT_6ParamsE,(.L_x_169 - _ZN7cutlass7Kernel2INS_4gemm6kernel20DefaultGemmUniversalINS_6half_tENS_6layout8RowMajorELNS_16ComplexTransformE0ELi8ES4_S6_LS7_0ELi8EfS6_fNS_4arch15OpClassTensorOpENS8_4Sm80ENS1_9GemmShapeILi128ELi128ELi32EEENSB_ILi64ELi64ELi32EEENSB_ILi16ELi8ELi16EEENS_8epilogue6thread17LinearCombinationIfLi4EffLNSG_9ScaleType4KindE0ELNS_15FloatRoundStyleE2EfEENS1_11threadblock30GemmIdentityThreadblockSwizzleILi1EEELi5ENS8_13OpMultiplyAddELNS1_23SharedMemoryClearOptionE0ELb1ELb0ELb1ENS5_9NoPermuteESR_SR_vE10SelectBaseISO_vEEEEvNT_6ParamsE)
        .other          _ZN7cutlass7Kernel2INS_4gemm6kernel20DefaultGemmUniversalINS_6half_tENS_6layout8RowMajorELNS_16ComplexTransformE0ELi8ES4_S6_LS7_0ELi8EfS6_fNS_4arch15OpClassTensorOpENS8_4Sm80ENS1_9GemmShapeILi128ELi128ELi32EEENSB_ILi64ELi64ELi32EEENSB_ILi16ELi8ELi16EEENS_8epilogue6thread17LinearCombinationIfLi4EffLNSG_9ScaleType4KindE0ELNS_15FloatRoundStyleE2EfEENS1_11threadblock30GemmIdentityThreadblockSwizzleILi1EEELi5ENS8_13OpMultiplyAddELNS1_23SharedMemoryClearOptionE0ELb1ELb0ELb1ENS5_9NoPermuteESR_SR_vE10SelectBaseISO_vEEEEvNT_6ParamsE,@"STO_CUDA_ENTRY STV_DEFAULT"
_ZN7cutlass7Kernel2INS_4gemm6kernel20DefaultGemmUniversalINS_6half_tENS_6layout8RowMajorELNS_16ComplexTransformE0ELi8ES4_S6_LS7_0ELi8EfS6_fNS_4arch15OpClassTensorOpENS8_4Sm80ENS1_9GemmShapeILi128ELi128ELi32EEENSB_ILi64ELi64ELi32EEENSB_ILi16ELi8ELi16EEENS_8epilogue6thread17LinearCombinationIfLi4EffLNSG_9ScaleType4KindE0ELNS_15FloatRoundStyleE2EfEENS1_11threadblock30GemmIdentityThreadblockSwizzleILi1EEELi5ENS8_13OpMultiplyAddELNS1_23SharedMemoryClearOptionE0ELb1ELb0ELb1ENS5_9NoPermuteESR_SR_vE10SelectBaseISO_vEEEEvNT_6ParamsE:
[----:B------:R-:W1:Y:S01]  /*0000*/  LDC R1, c[0x0][0x37c] ;  /* 0x0000df00ff017b82 */ /* 0x000e620000000800 */
[----:B------:R-:W2:Y:S07]  /*0010*/  S2R R4, SR_CTAID.Y ;  /* 0x0000000000047919 */ /* 0x000eae0000002600 */
[----:B------:R-:W3:Y:S01]  /*0020*/  LDC R23, c[0x0][0x398] ;  /* 0x0000e600ff177b82 */ /* 0x000ee20000000800 */
[----:B------:R-:W-:Y:S01]  /*0030*/  IMAD.MOV.U32 R2, RZ, RZ, -0x1 ;  /* 0xffffffffff027424 */ /* 0x000fe200078e00ff */
[----:B------:R-:W4:Y:S01]  /*0040*/  LDCU UR5, c[0x0][0x390] ;  /* 0x00007200ff0577ac */ /* 0x000f220008000800 */
[----:B------:R-:W5:Y:S01]  /*0050*/  S2R R0, SR_CTAID.X ;  /* 0x0000000000007919 */ /* 0x000f620000002500 */
[----:B------:R-:W4:Y:S02]  /*0060*/  LDCU UR4, c[0x0][0x38c] ;  /* 0x00007180ff0477ac */ /* 0x000f240008000800 */
[----:B---3--:R-:W-:-:S02]  /*0070*/  SHF.L.U32 R3, R2, R23, RZ ;  /* 0x0000001702037219 */ /* 0x008fc400000006ff */
[----:B--2---:R-:W-:Y:S02]  /*0080*/  SHF.L.U32 R4, R4, R23, RZ ;  /* 0x0000001704047219 */ /* 0x004fe400000006ff */
[----:B-----5:R-:W-:Y:S02]  /*0090*/  LOP3.LUT R3, R0, R3, RZ, 0x30, !PT ;  /* 0x0000000300037212 */ /* 0x020fe400078e30ff */
[----:B------:R-:W-:-:S03]  /*00a0*/  SHF.R.U32.HI R23, RZ, R23, R0 ;  /* 0x00000017ff177219 */ /* 0x000fc60000011600 */
[----:B------:R-:W-:-:S05]  /*00b0*/  IMAD.IADD R30, R4, 0x1, R3 ;  /* 0x00000001041e7824 */ /* 0x000fca00078e0203 */
[----:B----4-:R-:W-:-:S04]  /*00c0*/  ISETP.GE.AND P0, PT, R30, UR5, PT ;  /* 0x000000051e007c0c */ /* 0x010fc8000bf06270 */
[----:B------:R-:W-:-:S13]  /*00d0*/  ISETP.GE.OR P0, PT, R23, UR4, P0 ;  /* 0x0000000417007c0c */ /* 0x000fda0008706670 */
[----:B-1----:R-:W-:Y:S05]  /*00e0*/  @P0 EXIT ;  /* 0x000000000000094d */ /* 0x002fea0003800000 */
[----:B------:R-:W1:Y:S01]  /*00f0*/  LDCU UR10, c[0x0][0x39c] ;  /* 0x00007380ff0a77ac */ /* 0x000e620008000800 */
[----:B------:R-:W2:Y:S01]  /*0100*/  S2UR UR8, SR_CTAID.Z ;  /* 0x00000000000879c3 */ /* 0x000ea20000002700 */
[----:B------:R-:W3:Y:S01]  /*0110*/  LDCU UR9, c[0x0][0x388] ;  /* 0x00007100ff0977ac */ /* 0x000ee20008000800 */
[----:B------:R-:W4:Y:S01]  /*0120*/  LDCU.64 UR6, c[0x0][0x4a0] ;  /* 0x00009400ff0677ac */ /* 0x000f220008000a00 */
[----:B------:R-:W5:Y:S01]  /*0130*/  LDCU.64 UR4, c[0x0][0x4a8] ;  /* 0x00009500ff0477ac */ /* 0x000f620008000a00 */
[----:B------:R-:W2:Y:S01]  /*0140*/  LDCU.64 UR38, c[0x0][0x358] ;  /* 0x00006b00ff2677ac */ /* 0x000ea20008000a00 */
[----:B-1----:R-:W-:Y:S01]  /*0150*/  UISETP.GT.U32.AND UP0, UPT, UR10, 0x1, UPT ;  /* 0x000000010a00788c */ /* 0x002fe2000bf04070 */
[----:B---3--:R-:W-:Y:S02]  /*0160*/  IMAD.U32 R28, RZ, RZ, UR9 ;  /* 0x00000009ff1c7e24 */ /* 0x008fe4000f8e00ff */
[----:B--2---:R-:W-:Y:S01]  /*0170*/  IMAD.U32 R201, RZ, RZ, UR8 ;  /* 0x00000008ffc97e24 */ /* 0x004fe2000f8e00ff */
[----:B----4-:R-:W-:Y:S01]  /*0180*/  MOV R166, UR6 ;  /* 0x0000000600a67c02 */ /* 0x010fe20008000f00 */
[----:B------:R-:W-:Y:S01]  /*0190*/  IMAD.U32 R167, RZ, RZ, UR7 ;  /* 0x00000007ffa77e24 */ /* 0x000fe2000f8e00ff */
[----:B-----5:R-:W-:-:S02]  /*01a0*/  MOV R16, UR4 ;  /* 0x0000000400107c02 */ /* 0x020fc40008000f00 */
[----:B------:R-:W-:Y:S01]  /*01b0*/  MOV R17, UR5 ;  /* 0x0000000500117c02 */ /* 0x000fe20008000f00 */
[----:B------:R-:W-:Y:S06]  /*01c0*/  BRA.U UP0, `(.L_x_0) ;  /* 0x0000000100207547 */ /* 0x000fec000b800000 */
[----:B------:R-:W1:Y:S01]  /*01d0*/  LDC R0, c[0x0][0x394] ;  /* 0x0000e500ff007b82 */ /* 0x000e620000000800 */
[----:B------:R-:W-:-:S07]  /*01e0*/  IADD3 R3, PT, PT, R201, 0x1, RZ ;  /* 0x00000001c9037810 */ /* 0x000fce0007ffe0ff */
[----:B------:R-:W2:Y:S01]  /*01f0*/  LDC R28, c[0x0][0x3a4] ;  /* 0x0000e900ff1c7b82 */ /* 0x000ea20000000800 */
[----:B-1----:R-:W-:Y:S01]  /*0200*/  ISETP.GE.AND P0, PT, R3, R0, PT ;  /* 0x000000000300720c */ /* 0x002fe20003f06270 */
[----:B--2---:R-:W-:-:S05]  /*0210*/  IMAD R31, R201, R28, RZ ;  /* 0x0000001cc91f7224 */ /* 0x004fca00078e02ff */
[----:B------:R-:W-:-:S07]  /*0220*/  IADD3 R28, PT, PT, R31, R28, RZ ;  /* 0x0000001c1f1c7210 */ /* 0x000fce0007ffe0ff */
[----:B------:R-:W1:Y:S01]  /*0230*/  @P0 LDC R28, c[0x0][0x388] ;  /* 0x0000e200ff1c0b82 */ /* 0x000e620000000800 */
[----:B------:R-:W-:Y:S05]  /*0240*/  BRA `(.L_x_1) ;  /* 0x0000000000607947 */ /* 0x000fea0003800000 */
.L_x_0:
[----:B------:R-:W-:Y:S01]  /*0250*/  UISETP.NE.AND UP0, UPT, UR10, 0x3, UPT ;  /* 0x000000030a00788c */ /* 0x000fe2000bf05270 */
[----:B------:R-:W-:-:S08]  /*0260*/  MOV R31, RZ ;  /* 0x000000ff001f7202 */ /* 0x000fd00000000f00 */
[----:B------:R-:W-:Y:S05]  /*0270*/  BRA.U !UP0, `(.L_x_2) ;  /* 0x00000001083c7547 */ /* 0x000fea000b800000 */
[----:B------:R-:W-:-:S09]  /*0280*/  UISETP.NE.AND UP0, UPT, UR10, 0x2, UPT ;  /* 0x000000020a00788c */ /* 0x000fd2000bf05270 */
[----:B------:R-:W-:Y:S05]  /*0290*/  BRA.U UP0, `(.L_x_1) ;  /* 0x00000001004c7547 */ /* 0x000fea000b800000 */
[----:B------:R-:W1:Y:S08]  /*02a0*/  LDC.64 R4, c[0x0][0x4c0] ;  /* 0x00013000ff047b82 */ /* 0x000e700000000a00 */
[----:B------:R-:W2:Y:S08]  /*02b0*/  LDC.64 R2, c[0x0][0x4c8] ;  /* 0x00013200ff027b82 */ /* 0x000eb00000000a00 */
[----:B------:R-:W3:Y:S08]  /*02c0*/  LDC.64 R166, c[0x0][0x4a0] ;  /* 0x00012800ffa67b82 */ /* 0x000ef00000000a00 */
[----:B------:R-:W4:Y:S01]  /*02d0*/  LDC.64 R16, c[0x0][0x4a8] ;  /* 0x00012a00ff107b82 */ /* 0x000f220000000a00 */
[----:B-1----:R-:W-:-:S04]  /*02e0*/  IMAD.WIDE.U32 R8, R201, R4, RZ ;  /* 0x00000004c9087225 */ /* 0x002fc800078e00ff */
[C---:B------:R-:W-:Y:S02]  /*02f0*/  IMAD R5, R201.reuse, R5, R9 ;  /* 0x00000005c9057224 */ /* 0x040fe400078e0209 */
[----:B--2---:R-:W-:-:S04]  /*0300*/  IMAD.WIDE.U32 R6, R201, R2, RZ ;  /* 0x00000002c9067225 */ /* 0x004fc800078e00ff */
[----:B------:R-:W-:Y:S01]  /*0310*/  IMAD R3, R201, R3, R7 ;  /* 0x00000003c9037224 */ /* 0x000fe200078e0207 */
[----:B---3--:R-:W-:-:S04]  /*0320*/  LEA R166, P1, R8, R166, 0x1 ;  /* 0x000000a608a67211 */ /* 0x008fc800078208ff */
[----:B------:R-:W-:Y:S02]  /*0330*/  LEA.HI.X R167, R8, R167, R5, 0x1, P1 ;  /* 0x000000a708a77211 */ /* 0x000fe400008f0c05 */
[----:B----4-:R-:W-:-:S04]  /*0340*/  LEA R16, P0, R6, R16, 0x1 ;  /* 0x0000001006107211 */ /* 0x010fc800078008ff */
[----:B------:R-:W-:Y:S01]  /*0350*/  LEA.HI.X R17, R6, R17, R3, 0x1, P0 ;  /* 0x0000001106117211 */ /* 0x000fe200000f0c03 */
[----:B------:R-:W-:Y:S08]  /*0360*/  BRA `(.L_x_1) ;  /* 0x0000000000187947 */ /* 0x000ff00003800000 */
.L_x_2:
[----:B------:R-:W1:Y:S08]  /*0370*/  LDC.64 R166, c[0x0][0x4a0] ;  /* 0x00012800ffa67b82 */ /* 0x000e700000000a00 */
[----:B------:R-:W2:Y:S01]  /*0380*/  LDC.64 R16, c[0x0][0x4a8] ;  /* 0x00012a00ff107b82 */ /* 0x000ea20000000a00 */
[----:B-1----:R-:W-:-:S06]  /*0390*/  IMAD.WIDE.U32 R166, R201, 0x8, R166 ;  /* 0x00000008c9a67825 */ /* 0x002fcc00078e00a6 */
[----:B------:R-:W5:Y:S01]  /*03a0*/  LDG.E.64 R166, desc[UR38][R166.64] ;  /* 0x00000026a6a67981 */ /* 0x000f62000c1e1b00 */
[----:B--2---:R-:W-:-:S06]  /*03b0*/  IMAD.WIDE.U32 R16, R201, 0x8, R16 ;  /* 0x00000008c9107825 */ /* 0x004fcc00078e0010 */
[----:B------:R-:W5:Y:S02]  /*03c0*/  LDG.E.64 R16, desc[UR38][R16.64] ;  /* 0x0000002610107981 */ /* 0x000f64000c1e1b00 */
.L_x_1:
[----:B------:R-:W2:Y:S01]  /*03d0*/  S2R R165, SR_TID.X ;  /* 0x0000000000a57919 */ /* 0x000ea20000002100 */
[----:B------:R-:W3:Y:S01]  /*03e0*/  LDCU.64 UR4, c[0x0][0x4d8] ;  /* 0x00009b00ff0477ac */ /* 0x000ee20008000a00 */
[----:B-1----:R-:W-:-:S05]  /*03f0*/  IMAD.IADD R18, R28, 0x1, -R31 ;  /* 0x000000011c127824 */ /* 0x002fca00078e0a1f */
[----:B------:R-:W-:-:S04]  /*0400*/  SHF.R.S32.HI R19, RZ, 0x1f, R18 ;  /* 0x0000001fff137819 */ /* 0x000fc80000011412 */
[----:B------:R-:W-:-:S04]  /*0410*/  LEA.HI R19, R19, R18, RZ, 0x5 ;  /* 0x0000001213137211 */ /* 0x000fc800078f28ff */
[----:B------:R-:W-:Y:S01]  /*0420*/  LOP3.LUT R19, R19, 0xffffffe0, RZ, 0xc0, !PT ;  /* 0xffffffe013137812 */ /* 0x000fe200078ec0ff */
[----:B---3--:R-:W-:-:S04]  /*0430*/  UISETP.NE.U32.AND UP0, UPT, UR4, URZ, UPT ;  /* 0x000000ff0400728c */ /* 0x008fc8000bf05070 */
[----:B------:R-:W-:Y:S01]  /*0440*/  IMAD.IADD R19, R18, 0x1, -R19 ;  /* 0x0000000112137824 */ /* 0x000fe200078e0a13 */
[----:B------:R-:W-:Y:S01]  /*0450*/  UISETP.NE.AND.EX UP0, UPT, UR5, URZ, UPT, UP0 ;  /* 0x000000ff0500728c */ /* 0x000fe2000bf05300 */
[----:B------:R-:W-:Y:S03]  /*0460*/  BAR.SYNC.DEFER_BLOCKING 0x0 ;  /* 0x0000000000007b1d */ /* 0x000fe60000010000 */
[----:B------:R-:W-:-:S04]  /*0470*/  ISETP.NE.AND P0, PT, R19, RZ, PT ;  /* 0x000000ff1300720c */ /* 0x000fc80003f05270 */
[----:B------:R-:W-:Y:S02]  /*0480*/  SEL R19, R19, 0x20, P0 ;  /* 0x0000002013137807 */ /* 0x000fe40000000000 */
[--C-:B--2---:R-:W-:Y:S02]  /*0490*/  SHF.R.U32.HI R22, RZ, 0x2, R165.reuse ;  /* 0x00000002ff167819 */ /* 0x104fe400000116a5 */
[--C-:B------:R-:W-:Y:S02]  /*04a0*/  SHF.R.U32.HI R26, RZ, 0x5, R165.reuse ;  /* 0x00000005ff1a7819 */ /* 0x100fe400000116a5 */
[----:B------:R-:W-:Y:S02]  /*04b0*/  LOP3.LUT R22, R22, 0x7, RZ, 0xc0, !PT ;  /* 0x0000000716167812 */ /* 0x000fe400078ec0ff */
[----:B------:R-:W-:Y:S02]  /*04c0*/  LOP3.LUT R24, R165, 0x3, RZ, 0xc0, !PT ;  /* 0x00000003a5187812 */ /* 0x000fe400078ec0ff */
[----:B------:R-:W-:-:S05]  /*04d0*/  LOP3.LUT R22, R22, 0x3e0, R165, 0xf8, !PT ;  /* 0x000003e016167812 */ /* 0x000fca00078ef8a5 */
[----:B------:R-:W-:-:S04]  /*04e0*/  IMAD R23, R23, 0x80, R22 ;  /* 0x0000008017177824 */ /* 0x000fc800078e0216 */
[C---:B------:R-:W-:Y:S02]  /*04f0*/  VIADD R29, R23.reuse, 0x8 ;  /* 0x00000008171d7836 */ /* 0x040fe40000000000 */
[C---:B------:R-:W-:Y:S02]  /*0500*/  VIADD R27, R23.reuse, 0x10 ;  /* 0x00000010171b7836 */ /* 0x040fe40000000000 */
[----:B------:R-:W-:Y:S01]  /*0510*/  VIADD R25, R23, 0x18 ;  /* 0x0000001817197836 */ /* 0x000fe20000000000 */
[----:B------:R-:W-:Y:S06]  /*0520*/  BRA.U UP0, `(.L_x_3) ;  /* 0x0000000100407547 */ /* 0x000fec000b800000 */
[----:B------:R-:W-:Y:S01]  /*0530*/  MOV R2, 0x0 ;  /* 0x0000000000027802 */ /* 0x000fe20000000f00 */
[----:B------:R-:W1:Y:S01]  /*0540*/  LDCU.64 UR8, c[0x4][0x78] ;  /* 0x01000f00ff0877ac */ /* 0x000e620008000a00 */
[----:B------:R-:W-:Y:S01]  /*0550*/  IMAD.MOV.U32 R8, RZ, RZ, 0x1d4 ;  /* 0x000001d4ff087424 */ /* 0x000fe200078e00ff */
[----:B------:R-:W-:Y:S01]  /*0560*/  MOV R12, 0x1 ;  /* 0x00000001000c7802 */ /* 0x000fe20000000f00 */
[----:B------:R-:W-:Y:S01]  /*0570*/  IMAD.MOV.U32 R13, RZ, RZ, RZ ;  /* 0x000000ffff0d7224 */ /* 0x000fe200078e00ff */
[----:B------:R-:W2:Y:S01]  /*0580*/  LDCU.64 UR6, c[0x4][0x80] ;  /* 0x01001000ff0677ac */ /* 0x000ea20008000a00 */
[----:B------:R-:W3:Y:S01]  /*0590*/  LDC.64 R2, c[0x4][R2] ;  /* 0x0100000002027b82 */ /* 0x000ee20000000a00 */
[----:B------:R-:W4:Y:S01]  /*05a0*/  LDCU.64 UR4, c[0x4][0x8] ;  /* 0x01000100ff0477ac */ /* 0x000f220008000a00 */
[----:B-1----:R-:W-:Y:S01]  /*05b0*/  IMAD.U32 R4, RZ, RZ, UR8 ;  /* 0x00000008ff047e24 */ /* 0x002fe2000f8e00ff */
[----:B------:R-:W-:Y:S01]  /*05c0*/  MOV R5, UR9 ;  /* 0x0000000900057c02 */ /* 0x000fe20008000f00 */
[----:B--2---:R-:W-:Y:S01]  /*05d0*/  IMAD.U32 R6, RZ, RZ, UR6 ;  /* 0x00000006ff067e24 */ /* 0x004fe2000f8e00ff */
[----:B------:R-:W-:Y:S01]  /*05e0*/  MOV R7, UR7 ;  /* 0x0000000700077c02 */ /* 0x000fe20008000f00 */
[----:B----4-:R-:W-:Y:S01]  /*05f0*/  IMAD.U32 R10, RZ, RZ, UR4 ;  /* 0x00000004ff0a7e24 */ /* 0x010fe2000f8e00ff */
[----:B------:R-:W-:-:S02]  /*0600*/  MOV R11, UR5 ;  /* 0x00000005000b7c02 */ /* 0x000fc40008000f00 */
[----:B------:R-:W-:-:S07]  /*0610*/  LEPC R20, `(.L_x_3) ;  /* 0x000000001014794e */ /* 0x000fce0000000000 */
[----:B---3-5:R-:W-:Y:S05]  /*0620*/  CALL.ABS.NOINC R2 ;  /* 0x0000000002007343 */ /* 0x028fea0003c00000 */
.L_x_3:
[----:B------:R-:W1:Y:S01]  /*0630*/  LDC.64 R4, c[0x0][0x380] ;  /* 0x0000e000ff047b82 */ /* 0x000e620000000a00 */
[----:B------:R-:W-:Y:S01]  /*0640*/  IMAD.SHL.U32 R10, R165, 0x8, RZ ;  /* 0x00000008a50a7824 */ /* 0x000fe200078e00ff */
[----:B------:R-:W-:Y:S01]  /*0650*/  SHF.R.U32.HI R208, RZ, 0x3, R165 ;  /* 0x00000003ffd07819 */ /* 0x000fe200000116a5 */
[----:B------:R-:W-:-:S03]  /*0660*/  UMOV UR4, 0xffffffff ;  /* 0xffffffff00047882 */ /* 0x000fc60000000000 */
[----:B------:R-:W-:Y:S02]  /*0670*/  LOP3.LUT R13, R10, 0x38, RZ, 0xc0, !PT ;  /* 0x000000380a0d7812 */ /* 0x000fe400078ec0ff */
[----:B------:R-:W2:Y:S01]  /*0680*/  LDC.64 R2, c[0x0][0x3d8] ;  /* 0x0000f600ff027b82 */ /* 0x000ea20000000a00 */
[----:B------:R-:W-:Y:S02]  /*0690*/  LOP3.LUT R7, R208, 0x3, RZ, 0xc0, !PT ;  /* 0x00000003d0077812 */ /* 0x000fe400078ec0ff */
[----:B------:R-:W-:-:S03]  /*06a0*/  IMAD R12, R30, 0x80, R13 ;  /* 0x000000801e0c7824 */ /* 0x000fc600078e020d */
[----:B------:R-:W-:Y:S01]  /*06b0*/  IMAD R20, R26, 0x8, R7 ;  /* 0x000000081a147824 */ /* 0x000fe200078e0207 */
[----:B------:R-:W-:Y:S01]  /*06c0*/  VIADDMNMX R7, R31, R19, R28, PT ;  /* 0x000000131f077246 */ /* 0x000fe2000380011c */
[----:B------:R-:W-:Y:S01]  /*06d0*/  VIADD R8, R12, 0x40 ;  /* 0x000000400c087836 */ /* 0x000fe20000000000 */
[----:B------:R-:W-:Y:S01]  /*06e0*/  SHF.R.S32.HI R13, RZ, 0x1f, R12 ;  /* 0x0000001fff0d7819 */ /* 0x000fe2000001140c */
[--C-:B------:R-:W-:Y:S02]  /*06f0*/  IMAD.IADD R6, R20, 0x1, R31.reuse ;  /* 0x0000000114067824 */ /* 0x100fe400078e021f */
[----:B------:R-:W-:Y:S02]  /*0700*/  IMAD R31, R24, 0x8, R31 ;  /* 0x00000008181f7824 */ /* 0x000fe400078e021f */
[C---:B------:R-:W-:Y:S01]  /*0710*/  VIADD R0, R6.reuse, 0x4 ;  /* 0x0000000406007836 */ /* 0x040fe20000000000 */
[----:B------:R-:W-:Y:S01]  /*0720*/  ISETP.GE.AND P3, PT, R6, R7, PT ;  /* 0x000000070600720c */ /* 0x000fe20003f66270 */
[----:B-----5:R-:W-:Y:S01]  /*0730*/  IMAD.WIDE R166, R31, 0x2, R166 ;  /* 0x000000021fa67825 */ /* 0x020fe200078e02a6 */
[----:B-1----:R-:W-:-:S02]  /*0740*/  ISETP.GE.AND P0, PT, R12, R5, PT ;  /* 0x000000050c00720c */ /* 0x002fc40003f06270 */
[----:B------:R-:W-:Y:S02]  /*0750*/  ISETP.GE.AND P2, PT, R8, R5, PT ;  /* 0x000000050800720c */ /* 0x000fe40003f46270 */
[----:B------:R-:W-:Y:S02]  /*0760*/  SHF.R.S32.HI R5, RZ, 0x1f, R6 ;  /* 0x0000001fff057819 */ /* 0x000fe40000011406 */
[-C--:B------:R-:W-:Y:S01]  /*0770*/  ISETP.GE.AND P1, PT, R0, R7.reuse, PT ;  /* 0x000000070000720c */ /* 0x080fe20003f26270 */
[CC--:B--2---:R-:W-:Y:S01]  /*0780*/  IMAD.WIDE.U32 R12, R6.reuse, R2.reuse, R12 ;  /* 0x00000002060c7225 */ /* 0x0c4fe200078e000c */
[----:B------:R-:W-:Y:S02]  /*0790*/  ISETP.LT.AND P4, PT, R6, R7, !P0 ;  /* 0x000000070600720c */ /* 0x000fe40004781270 */
[----:B------:R-:W-:Y:S01]  /*07a0*/  SEL R21, RZ, 0x4, P0 ;  /* 0x00000004ff157807 */ /* 0x000fe20000000000 */
[----:B------:R-:W-:Y:S01]  /*07b0*/  IMAD R0, R5, R2, RZ ;  /* 0x0000000205007224 */ /* 0x000fe200078e02ff */
[----:B------:R-:W-:-:S02]  /*07c0*/  SEL R24, RZ, 0x2, P2 ;  /* 0x00000002ff187807 */ /* 0x000fc40001000000 */
[----:B------:R-:W-:Y:S01]  /*07d0*/  SEL R9, RZ, 0x1, !P4 ;  /* 0x00000001ff097807 */ /* 0x000fe20006000000 */
[----:B------:R-:W-:Y:S01]  /*07e0*/  IMAD R6, R6, R3, R0 ;  /* 0x0000000306067224 */ /* 0x000fe200078e0200 */
[----:B------:R-:W-:Y:S02]  /*07f0*/  SEL R5, R24, RZ, !P3 ;  /* 0x000000ff18057207 */ /* 0x000fe40005800000 */
[----:B------:R-:W-:Y:S01]  /*0800*/  SEL R8, R21, RZ, !P1 ;  /* 0x000000ff15087207 */ /* 0x000fe20004800000 */
[----:B------:R-:W-:Y:S01]  /*0810*/  IMAD.IADD R6, R13, 0x1, R6 ;  /* 0x000000010d067824 */ /* 0x000fe200078e0206 */
[----:B------:R-:W-:Y:S02]  /*0820*/  SEL R0, RZ, 0x8, P2 ;  /* 0x00000008ff007807 */ /* 0x000fe40001000000 */
[----:B------:R-:W-:Y:S02]  /*0830*/  IADD3 R8, PT, PT, R8, R5, R9 ;  /* 0x0000000508087210 */ /* 0x000fe40007ffe009 */
[----:B------:R-:W-:-:S02]  /*0840*/  SEL R5, R0, RZ, !P1 ;  /* 0x000000ff00057207 */ /* 0x000fc40004800000 */
[----:B------:R-:W-:Y:S02]  /*0850*/  LEA R16, P2, R12, R16, 0x1 ;  /* 0x000000100c107211 */ /* 0x000fe400078408ff */
[----:B------:R-:W-:Y:S01]  /*0860*/  ISETP.GE.AND P3, PT, R31, R7, PT ;  /* 0x000000071f00720c */ /* 0x000fe20003f66270 */
[----:B------:R-:W-:Y:S01]  /*0870*/  IMAD.IADD R8, R8, 0x1, R5 ;  /* 0x0000000108087824 */ /* 0x000fe200078e0205 */
[----:B------:R-:W-:Y:S01]  /*0880*/  LEA.HI.X R17, R12, R17, R6, 0x1, P2 ;  /* 0x000000110c117211 */ /* 0x000fe200010f0c06 */
[----:B------:R-:W-:Y:S10]  /*0890*/  BRA.DIV UR4, `(.L_x_4) ;  /* 0x000000fe04087947 */ /* 0x000ff4000b800000 */
[----:B------:R1:W2:Y:S02]  /*08a0*/  SHFL.IDX PT, R14, R26, RZ, 0x1f ;  /* 0x00001fff1a0e7589 */ /* 0x0002a400000e0000 */
.L_x_167:
[-C--:B------:R-:W-:Y:S01]  /*08b0*/  ISETP.GE.AND P5, PT, R27, R4.reuse, PT ;  /* 0x000000041b00720c */ /* 0x080fe20003fa6270 */
[----:B------:R-:W3:Y:S01]  /*08c0*/  LDC.64 R218, c[0x0][0x4d8] ;  /* 0x00013600ffda7b82 */ /* 0x000ee20000000a00 */
[-C--:B------:R-:W-:Y:S02]  /*08d0*/  ISETP.GE.AND P2, PT, R29, R4.reuse, PT ;  /* 0x000000041d00720c */ /* 0x080fe40003f46270 */
[----:B------:R-:W-:Y:S02]  /*08e0*/  SEL R7, RZ, 0x4, P3 ;  /* 0x00000004ff077807 */ /* 0x000fe40001800000 */
[----:B------:R-:W-:Y:S02]  /*08f0*/  SEL R6, RZ, 0x2, P3 ;  /* 0x00000002ff067807 */ /* 0x000fe40001800000 */
[-C--:B------:R-:W-:Y:S02]  /*0900*/  ISETP.LT.AND P4, PT, R23, R4.reuse, !P3 ;  /* 0x000000041700720c */ /* 0x080fe40005f81270 */
[----:B------:R-:W-:-:S02]  /*0910*/  ISETP.GE.AND P1, PT, R25, R4, PT ;  /* 0x000000041900720c */ /* 0x000fc40003f26270 */
[----:B------:R-:W-:Y:S01]  /*0920*/  SEL R9, RZ, 0x8, P3 ;  /* 0x00000008ff097807 */ /* 0x000fe20001800000 */
[----:B------:R-:W-:Y:S01]  /*0930*/  IMAD.MOV.U32 R31, RZ, RZ, RZ ;  /* 0x000000ffff1f7224 */ /* 0x000fe200078e00ff */
[----:B------:R-:W-:Y:S01]  /*0940*/  SEL R7, R7, RZ, !P5 ;  /* 0x000000ff07077207 */ /* 0x000fe20006800000 */
[----:B------:R-:W-:Y:S01]  /*0950*/  VIADD R11, R18, 0xffffffff ;  /* 0xffffffff120b7836 */ /* 0x000fe20000000000 */
[----:B------:R-:W-:Y:S02]  /*0960*/  SEL R6, R6, RZ, !P2 ;  /* 0x000000ff06067207 */ /* 0x000fe40005000000 */
[----:B------:R-:W-:Y:S02]  /*0970*/  CS2R R34, SRZ ;  /* 0x0000000000227805 */ /* 0x000fe4000001ff00 */
[----:B------:R-:W-:Y:S01]  /*0980*/  SEL R5, RZ, 0x1, !P4 ;  /* 0x00000001ff057807 */ /* 0x000fe20006000000 */
[----:B------:R-:W4:Y:S01]  /*0990*/  S2UR UR4, SR_CgaCtaId ;  /* 0x00000000000479c3 */ /* 0x000f220000008800 */
[----:B------:R-:W-:-:S02]  /*09a0*/  SEL R12, R9, RZ, !P1 ;  /* 0x000000ff090c7207 */ /* 0x000fc40004800000 */
[----:B------:R-:W-:Y:S01]  /*09b0*/  SHF.R.U32.HI R36, RZ, 0x1, R22 ;  /* 0x00000001ff247819 */ /* 0x000fe20000011616 */
[----:B------:R-:W-:Y:S01]  /*09c0*/  VIADD R37, R22, 0x8 ;  /* 0x0000000816257836 */ /* 0x000fe20000000000 */
[----:B------:R-:W-:Y:S01]  /*09d0*/  IADD3 R5, PT, PT, R7, R6, R5 ;  /* 0x0000000607057210 */ /* 0x000fe20007ffe005 */
[----:B------:R-:W-:Y:S01]  /*09e0*/  VIADD R6, R18, 0x3e ;  /* 0x0000003e12067836 */ /* 0x000fe20000000000 */
[----:B------:R-:W-:Y:S01]  /*09f0*/  UMOV UR5, 0x400 ;  /* 0x0000040000057882 */ /* 0x000fe20000000000 */
[----:B---3--:R-:W-:Y:S01]  /*0a00*/  IMAD.WIDE.U32 R218, R23, 0x4, R218 ;  /* 0x0000000417da7825 */ /* 0x008fe200078e00da */
[----:B------:R-:W3:Y:S02]  /*0a10*/  LDCU.64 UR8, c[0x0][0x3e0] ;  /* 0x00007c00ff0877ac */ /* 0x000ee40008000a00 */
[----:B------:R-:W-:Y:S01]  /*0a20*/  ISETP.GE.U32.AND P6, PT, R6, 0x3f, PT ;  /* 0x0000003f0600780c */ /* 0x000fe20003fc6070 */
[----:B------:R-:W-:Y:S01]  /*0a30*/  IMAD.IADD R5, R12, 0x1, R5 ;  /* 0x000000010c057824 */ /* 0x000fe200078e0205 */
[----:B------:R-:W5:Y:S04]  /*0a40*/  LDCU.64 UR6, c[0x0][0x3e8] ;  /* 0x00007d00ff0677ac */ /* 0x000f680008000a00 */
[----:B------:R-:W-:-:S04]  /*0a50*/  SEL R32, R5, RZ, P6 ;  /* 0x000000ff05207207 */ /* 0x000fc80003000000 */
[----:B------:R-:W-:-:S13]  /*0a60*/  LOP3.LUT P4, R30, R32, 0x1, RZ, 0xc0, !PT ;  /* 0x00000001201e7812 */ /* 0x000fda000788c0ff */
[----:B------:R-:W2:Y:S01]  /*0a70*/  @P4 LDG.E R5, desc[UR38][R218.64] ;  /* 0x00000026da054981 */ /* 0x000ea2000c1e1900 */
[----:B------:R-:W1:Y:S01]  /*0a80*/  @P4 LDC.64 R6, c[0x0][0x3b8] ;  /* 0x0000ee00ff064b82 */ /* 0x000e620000000a00 */
[----:B------:R-:W-:Y:S01]  /*0a90*/  IMAD.MOV.U32 R12, RZ, RZ, RZ ;  /* 0x000000ffff0c7224 */ /* 0x000fe200078e00ff */
[----:B--2---:R-:W-:Y:S01]  /*0aa0*/  @P4 SHF.R.S32.HI R9, RZ, 0x1f, R5 ;  /* 0x0000001fff094819 */ /* 0x004fe20000011405 */
[----:B-1----:R-:W-:-:S04]  /*0ab0*/  @P4 IMAD.WIDE.U32 R28, R5, R6, RZ ;  /* 0x00000006051c4225 */ /* 0x002fc800078e00ff */
[----:B------:R-:W-:Y:S01]  /*0ac0*/  @P4 IMAD R26, R9, R6, RZ ;  /* 0x00000006091a4224 */ /* 0x000fe200078e02ff */
[----:B------:R-:W-:-:S03]  /*0ad0*/  @P4 LEA R12, P3, R28, R166, 0x1 ;  /* 0x000000a61c0c4211 */ /* 0x000fc600078608ff */
[----:B------:R-:W-:-:S04]  /*0ae0*/  @P4 IMAD R7, R5, R7, R26 ;  /* 0x0000000705074224 */ /* 0x000fc800078e021a */
[----:B------:R-:W-:-:S05]  /*0af0*/  @P4 IMAD.IADD R7, R29, 0x1, R7 ;  /* 0x000000011d074824 */ /* 0x000fca00078e0207 */
[----:B------:R-:W-:Y:S02]  /*0b00*/  @P4 LEA.HI.X R31, R28, R167, R7, 0x1, P3 ;  /* 0x000000a71c1f4211 */ /* 0x000fe400018f0c07 */
[----:B------:R-:W-:Y:S02]  /*0b10*/  LOP3.LUT P4, R9, R32, 0x2, RZ, 0xc0, !PT ;  /* 0x0000000220097812 */ /* 0x000fe4000788c0ff */
[----:B------:R-:W-:-:S04]  /*0b20*/  ISETP.GE.AND P3, PT, R23, R4, PT ;  /* 0x000000041700720c */ /* 0x000fc80003f66270 */
[----:B------:R-:W-:Y:S02]  /*0b30*/  SEL R27, RZ, 0x1, P3 ;  /* 0x00000001ff1b7807 */ /* 0x000fe40001800000 */
[----:B------:R-:W-:-:S05]  /*0b40*/  LOP3.LUT P3, R33, R32, 0x4, RZ, 0xc0, !PT ;  /* 0x0000000420217812 */ /* 0x000fca000786c0ff */
[----:B------:R-:W2:Y:S01]  /*0b50*/  @P4 LDG.E R28, desc[UR38][R218.64+0x20] ;  /* 0x00002026da1c4981 */ /* 0x000ea2000c1e1900 */
[----:B------:R-:W-:Y:S01]  /*0b60*/  SEL R26, RZ, 0x2, P2 ;  /* 0x00000002ff1a7807 */ /* 0x000fe20001000000 */
[----:B------:R-:W1:Y:S01]  /*0b70*/  @P4 LDC.64 R4, c[0x0][0x3b8] ;  /* 0x0000ee00ff044b82 */ /* 0x000e620000000a00 */
[----:B------:R-:W-:-:S05]  /*0b80*/  LOP3.LUT P2, R32, R32, 0x8, RZ, 0xc0, !PT ;  /* 0x0000000820207812 */ /* 0x000fca000784c0ff */
[----:B------:R-:W3:Y:S02]  /*0b90*/  @P3 LDG.E R15, desc[UR38][R218.64+0x40] ;  /* 0x00004026da0f3981 */ /* 0x000ee4000c1e1900 */
[----:B------:R-:W5:Y:S06]  /*0ba0*/  @P3 LDC.64 R6, c[0x0][0x3b8] ;  /* 0x0000ee00ff063b82 */ /* 0x000f6c0000000a00 */
[----:B------:R-:W5:Y:S01]  /*0bb0*/  @P2 LDG.E R23, desc[UR38][R218.64+0x60] ;  /* 0x00006026da172981 */ /* 0x000f62000c1e1900 */
[----:B------:R-:W-:Y:S02]  /*0bc0*/  SEL R25, RZ, 0x4, P5 ;  /* 0x00000004ff197807 */ /* 0x000fe40002800000 */
[----:B------:R-:W-:-:S02]  /*0bd0*/  ISETP.GE.U32.AND P5, PT, R11, 0x20, PT ;  /* 0x000000200b00780c */ /* 0x000fc40003fa6070 */
[----:B------:R-:W-:Y:S02]  /*0be0*/  IADD3 R11, PT, PT, R25, R26, R27 ;  /* 0x0000001a190b7210 */ /* 0x000fe40007ffe01b */
[----:B------:R-:W-:-:S05]  /*0bf0*/  SEL R26, RZ, 0x8, P1 ;  /* 0x00000008ff1a7807 */ /* 0x000fca0000800000 */
[----:B------:R-:W-:-:S05]  /*0c00*/  IMAD.IADD R11, R11, 0x1, R26 ;  /* 0x000000010b0b7824 */ /* 0x000fca00078e021a */
[----:B------:R-:W-:Y:S02]  /*0c10*/  SEL R11, R11, RZ, P5 ;  /* 0x000000ff0b0b7207 */ /* 0x000fe40002800000 */
[----:B------:R-:W-:Y:S01]  /*0c20*/  LOP3.LUT R38, R36, 0x3, R165, 0x48, !PT ;  /* 0x0000000324267812 */ /* 0x000fe200078e48a5 */
[----:B------:R-:W-:-:S03]  /*0c30*/  IMAD.SHL.U32 R30, R30, 0x10, RZ ;  /* 0x000000101e1e7824 */ /* 0x000fc600078e00ff */
[----:B------:R-:W-:Y:S01]  /*0c40*/  LOP3.LUT R39, R38, 0x4, R165, 0xf8, !PT ;  /* 0x0000000426277812 */ /* 0x000fe200078ef8a5 */
[----:B----4-:R-:W-:Y:S01]  /*0c50*/  ULEA UR4, UR4, UR5, 0x18 ;  /* 0x0000000504047291 */ /* 0x010fe2000f8ec0ff */
[----:B------:R-:W-:Y:S02]  /*0c60*/  SEL R22, R8, RZ, P6 ;  /* 0x000000ff08167207 */ /* 0x000fe40003000000 */
[----:B--2---:R-:W-:-:S05]  /*0c70*/  @P4 SHF.R.S32.HI R13, RZ, 0x1f, R28 ;  /* 0x0000001fff0d4819 */ /* 0x004fca000001141c */
[----:B-1----:R-:W-:Y:S01]  /*0c80*/  @P4 IMAD R13, R13, R4, RZ ;  /* 0x000000040d0d4224 */ /* 0x002fe200078e02ff */
[----:B---3--:R-:W-:-:S03]  /*0c90*/  @P3 SHF.R.S32.HI R25, RZ, 0x1f, R15 ;  /* 0x0000001fff193819 */ /* 0x008fc6000001140f */
[C---:B------:R-:W-:Y:S02]  /*0ca0*/  @P4 IMAD R13, R28.reuse, R5, R13 ;  /* 0x000000051c0d4224 */ /* 0x040fe400078e020d */
[----:B------:R-:W-:Y:S02]  /*0cb0*/  @P4 IMAD.WIDE.U32 R28, R28, R4, RZ ;  /* 0x000000041c1c4225 */ /* 0x000fe400078e00ff */
[----:B------:R-:W1:Y:S02]  /*0cc0*/  @P2 LDC.64 R4, c[0x0][0x3b8] ;  /* 0x0000ee00ff042b82 */ /* 0x000e640000000a00 */
[----:B------:R-:W-:Y:S01]  /*0cd0*/  @P4 IMAD.IADD R13, R29, 0x1, R13 ;  /* 0x000000011d0d4824 */ /* 0x000fe200078e020d */
[C---:B------:R-:W-:Y:S01]  /*0ce0*/  @P4 LEA R34, P1, R28.reuse, R166, 0x1 ;  /* 0x000000a61c224211 */ /* 0x040fe200078208ff */
[-C--:B-----5:R-:W-:Y:S01]  /*0cf0*/  @P3 IMAD R26, R25, R6.reuse, RZ ;  /* 0x00000006191a3224 */ /* 0x0a0fe200078e02ff */
[----:B------:R-:W-:Y:S02]  /*0d00*/  @P2 SHF.R.S32.HI R25, RZ, 0x1f, R23 ;  /* 0x0000001fff192819 */ /* 0x000fe40000011417 */
[----:B------:R-:W-:Y:S01]  /*0d10*/  @P4 LEA.HI.X R35, R28, R167, R13, 0x1, P1 ;  /* 0x000000a71c234211 */ /* 0x000fe200008f0c0d */
[----:B------:R-:W-:Y:S01]  /*0d20*/  @P3 IMAD R26, R15, R7, R26 ;  /* 0x000000070f1a3224 */ /* 0x000fe200078e021a */
[----:B------:R-:W-:Y:S01]  /*0d30*/  LOP3.LUT P4, R13, R11, 0x1, RZ, 0xc0, !PT ;  /* 0x000000010b0d7812 */ /* 0x000fe2000788c0ff */
[----:B------:R-:W-:Y:S01]  /*0d40*/  @P3 IMAD.WIDE.U32 R28, R15, R6, RZ ;  /* 0x000000060f1c3225 */ /* 0x000fe200078e00ff */
[----:B------:R-:W-:-:S03]  /*0d50*/  CS2R R6, SRZ ;  /* 0x0000000000067805 */ /* 0x000fc6000001ff00 */
[----:B------:R-:W-:Y:S01]  /*0d60*/  @P3 IMAD.IADD R15, R29, 0x1, R26 ;  /* 0x000000011d0f3824 */ /* 0x000fe200078e021a */
[----:B------:R-:W-:-:S04]  /*0d70*/  @P3 LEA R6, P1, R28, R166, 0x1 ;  /* 0x000000a61c063211 */ /* 0x000fc800078208ff */
[----:B------:R-:W-:Y:S02]  /*0d80*/  @P3 LEA.HI.X R7, R28, R167, R15, 0x1, P1 ;  /* 0x000000a71c073211 */ /* 0x000fe400008f0c0f */
[----:B------:R-:W-:Y:S01]  /*0d90*/  LOP3.LUT P3, R15, R11, 0x2, RZ, 0xc0, !PT ;  /* 0x000000020b0f7812 */ /* 0x000fe2000786c0ff */
[----:B------:R-:W2:Y:S01]  /*0da0*/  @P4 LDG.E R29, desc[UR38][R218.64] ;  /* 0x00000026da1d4981 */ /* 0x000ea2000c1e1900 */
[----:B-1----:R-:W-:-:S04]  /*0db0*/  @P2 IMAD R26, R25, R4, RZ ;  /* 0x00000004191a2224 */ /* 0x002fc800078e02ff */
[C---:B------:R-:W-:Y:S02]  /*0dc0*/  @P2 IMAD R25, R23.reuse, R5, R26 ;  /* 0x0000000517192224 */ /* 0x040fe400078e021a */
[----:B------:R-:W-:Y:S01]  /*0dd0*/  @P2 IMAD.WIDE.U32 R26, R23, R4, RZ ;  /* 0x00000004171a2225 */ /* 0x000fe200078e00ff */
[----:B------:R-:W-:-:S03]  /*0de0*/  CS2R R4, SRZ ;  /* 0x0000000000047805 */ /* 0x000fc6000001ff00 */
[----:B------:R-:W-:Y:S01]  /*0df0*/  @P2 IMAD.IADD R25, R27, 0x1, R25 ;  /* 0x000000011b192824 */ /* 0x000fe200078e0219 */
[C---:B------:R-:W-:Y:S01]  /*0e00*/  @P2 LEA R4, P1, R26.reuse, R166, 0x1 ;  /* 0x000000a61a042211 */ /* 0x040fe200078208ff */
[----:B------:R-:W3:Y:S03]  /*0e10*/  @P3 LDG.E R28, desc[UR38][R218.64+0x20] ;  /* 0x00002026da1c3981 */ /* 0x000ee6000c1e1900 */
[----:B------:R-:W-:Y:S02]  /*0e20*/  @P2 LEA.HI.X R5, R26, R167, R25, 0x1, P1 ;  /* 0x000000a71a052211 */ /* 0x000fe400008f0c19 */
[C---:B------:R-:W-:Y:S02]  /*0e30*/  LOP3.LUT P2, R25, R11.reuse, 0x4, RZ, 0xc0, !PT ;  /* 0x000000040b197812 */ /* 0x040fe4000784c0ff */
[----:B------:R-:W-:-:S11]  /*0e40*/  LOP3.LUT P1, R23, R11, 0x8, RZ, 0xc0, !PT ;  /* 0x000000080b177812 */ /* 0x000fd6000782c0ff */
[----:B------:R-:W4:Y:S04]  /*0e50*/  @P2 LDG.E R27, desc[UR38][R218.64+0x40] ;  /* 0x00004026da1b2981 */ /* 0x000f28000c1e1900 */
[----:B------:R-:W5:Y:S01]  /*0e60*/  @P1 LDG.E R26, desc[UR38][R218.64+0x60] ;  /* 0x00006026da1a1981 */ /* 0x000f62000c1e1900 */
[----:B------:R-:W-:Y:S01]  /*0e70*/  IMAD R8, R36, 0x28, R39 ;  /* 0x0000002824087824 */ /* 0x000fe200078e0227 */
[----:B------:R-:W-:Y:S01]  /*0e80*/  SHF.R.U32.HI R36, RZ, 0x1, R37 ;  /* 0x00000001ff247819 */ /* 0x000fe20000011625 */
[----:B------:R-:W-:Y:S01]  /*0e90*/  IMAD.U32 R209, RZ, RZ, UR4 ;  /* 0x00000004ffd17e24 */ /* 0x000fe2000f8e00ff */
[----:B------:R-:W-:Y:S01]  /*0ea0*/  ISETP.NE.U32.AND P6, PT, R30, RZ, PT ;  /* 0x000000ff1e00720c */ /* 0x000fe20003fc5070 */
[----:B------:R-:W-:Y:S01]  /*0eb0*/  IMAD.SHL.U32 R9, R9, 0x8, RZ ;  /* 0x0000000809097824 */ /* 0x000fe200078e00ff */
[----:B------:R-:W-:Y:S01]  /*0ec0*/  LOP3.LUT R30, R36, 0x3, R165, 0x48, !PT ;  /* 0x00000003241e7812 */ /* 0x000fe200078e48a5 */
[----:B------:R-:W-:Y:S01]  /*0ed0*/  IMAD R8, R8, 0x10, R209 ;  /* 0x0000001008087824 */ /* 0x000fe200078e02d1 */
[----:B------:R-:W1:Y:S01]  /*0ee0*/  LDCU.64 UR4, c[0x0][0x3f0] ;  /* 0x00007e00ff0477ac */ /* 0x000e620008000a00 */
[----:B------:R-:W-:Y:S01]  /*0ef0*/  IMAD.SHL.U32 R33, R33, 0x4, RZ ;  /* 0x0000000421217824 */ /* 0x000fe200078e00ff */
[----:B------:R-:W-:Y:S01]  /*0f00*/  LOP3.LUT R37, R30, 0x4, R165, 0xf8, !PT ;  /* 0x000000041e257812 */ /* 0x000fe200078ef8a5 */
[----:B------:R-:W-:-:S02]  /*0f10*/  IMAD.MOV.U32 R30, RZ, RZ, R12 ;  /* 0x000000ffff1e7224 */ /* 0x000fc400078e000c */
[----:B------:R-:W-:Y:S01]  /*0f20*/  IMAD.SHL.U32 R12, R32, 0x2, RZ ;  /* 0x00000002200c7824 */ /* 0x000fe200078e00ff */
[----:B------:R-:W-:Y:S01]  /*0f30*/  SEL R32, RZ, 0x1, P0 ;  /* 0x00000001ff207807 */ /* 0x000fe20000000000 */
[----:B------:R-:W-:Y:S02]  /*0f40*/  IMAD R36, R36, 0x28, R37 ;  /* 0x0000002824247824 */ /* 0x000fe400078e0225 */
[----:B------:R-:W-:Y:S01]  /*0f50*/  @!PT LDS RZ, [RZ] ;  /* 0x00000000fffff984 */ /* 0x000fe20000000800 */
[----:B------:R-:W-:Y:S01]  /*0f60*/  @!PT LDS RZ, [RZ] ;  /* 0x00000000fffff984 */ /* 0x000fe20000000800 */
[----:B------:R-:W-:Y:S01]  /*0f70*/  @!PT LDS RZ, [RZ] ;  /* 0x00000000fffff984 */ /* 0x000fe20000000800 */
[----:B------:R1:W-:Y:S01]  /*0f80*/  LDGSTS.E.BYPASS.LTC128B.128 [R8], desc[UR38][R30.64], P6 ;  /* 0x000000001e087fae */ /* 0x0003e2000b181a26 */
[----:B------:R-:W-:Y:S01]  /*0f90*/  ISETP.NE.U32.AND P6, PT, R9, RZ, PT ;  /* 0x000000ff0900720c */ /* 0x000fe20003fc5070 */
[----:B------:R-:W-:Y:S01]  /*0fa0*/  IMAD R9, R36, 0x10, R209 ;  /* 0x0000001024097824 */ /* 0x000fe200078e02d1 */
[----:B------:R-:W-:Y:S01]  /*0fb0*/  IADD3 R21, PT, PT, R21, R24, R32 ;  /* 0x0000001815157210 */ /* 0x000fe20007ffe020 */
[----:B------:R-:W-:Y:S01]  /*0fc0*/  IMAD.MOV.U32 R32, RZ, RZ, R6 ;  /* 0x000000ffff207224 */ /* 0x000fe200078e0006 */
[----:B------:R-:W-:Y:S01]  /*0fd0*/  ISETP.NE.U32.AND P0, PT, R12, RZ, PT ;  /* 0x000000ff0c00720c */ /* 0x000fe20003f05070 */
[----:B------:R-:W-:Y:S01]  /*0fe0*/  IMAD.SHL.U32 R12, R22, 0x10, RZ ;  /* 0x00000010160c7824 */ /* 0x000fe200078e00ff */
[----:B------:R-:W-:Y:S01]  /*0ff0*/  LOP3.LUT R6, R165, R208, RZ, 0x3c, !PT ;  /* 0x000000d0a5067212 */ /* 0x000fe200078e3cff */
[----:B------:R-:W-:Y:S01]  /*1000*/  IMAD.WIDE R166, R19, 0x2, R166 ;  /* 0x0000000213a67825 */ /* 0x000fe200078e02a6 */
[----:B-1----:R-:W-:-:S03]  /*1010*/  UIADD3 UR4, UP0, UPT, UR6, -UR4, URZ ;  /* 0x8000000406047290 */ /* 0x002fc6000ff1e0ff */
[----:B------:R-:W-:Y:S01]  /*1020*/  IMAD.SHL.U32 R15, R15, 0x8, RZ ;  /* 0x000000080f0f7824 */ /* 0x000fe200078e00ff */
[----:B------:R-:W-:Y:S01]  /*1030*/  UIADD3.X UR5, UPT, UPT, UR7, ~UR5, URZ, UP0, !UPT ;  /* 0x8000000507057290 */ /* 0x000fe200087fe4ff */
[----:B------:R1:W-:Y:S01]  /*1040*/  LDGSTS.E.BYPASS.LTC128B.128 [R9], desc[UR38][R34.64], P6 ;  /* 0x0000000022097fae */ /* 0x0003e2000b181a26 */
[----:B------:R-:W-:Y:S01]  /*1050*/  ISETP.NE.U32.AND P6, PT, R33, RZ, PT ;  /* 0x000000ff2100720c */ /* 0x000fe20003fc5070 */
[----:B------:R-:W-:Y:S02]  /*1060*/  IMAD.MOV.U32 R33, RZ, RZ, R7 ;  /* 0x000000ffff217224 */ /* 0x000fe400078e0007 */
[----:B------:R-:W-:Y:S02]  /*1070*/  IMAD.SHL.U32 R7, R22, 0x8, RZ ;  /* 0x0000000816077824 */ /* 0x000fe400078e00ff */
[----:B------:R-:W-:Y:S02]  /*1080*/  IMAD.SHL.U32 R25, R25, 0x4, RZ ;  /* 0x0000000419197824 */ /* 0x000fe400078e00ff */
[----:B------:R-:W-:-:S02]  /*1090*/  IMAD.SHL.U32 R23, R23, 0x2, RZ ;  /* 0x0000000217177824 */ /* 0x000fc400078e00ff */
[----:B------:R-:W-:-:S04]  /*10a0*/  VIADD R148, R209, 0xa000 ;  /* 0x0000a000d1947836 */ /* 0x000fc80000000000 */
[----:B------:R1:W-:Y:S01]  /*10b0*/  LDGSTS.E.BYPASS.LTC128B.128 [R8+0x1400], desc[UR38][R32.64], P6 ;  /* 0x0140000020087fae */ /* 0x0003e2000b181a26 */
[----:B------:R-:W-:Y:S02]  /*10c0*/  LOP3.LUT P6, RZ, R12, 0x10, RZ, 0xc0, !PT ;  /* 0x000000100cff7812 */ /* 0x000fe400078cc0ff */
[C---:B------:R-:W-:Y:S01]  /*10d0*/  LOP3.LUT R12, R6.reuse, 0x3, RZ, 0xc0, !PT ;  /* 0x00000003060c7812 */ /* 0x040fe200078ec0ff */
[----:B------:R-:W-:-:S03]  /*10e0*/  IMAD.SHL.U32 R6, R6, 0x8, RZ ;  /* 0x0000000806067824 */ /* 0x000fc600078e00ff */
[----:B------:R-:W-:Y:S01]  /*10f0*/  LOP3.LUT R31, R12, 0x4, R165, 0xf8, !PT ;  /* 0x000000040c1f7812 */ /* 0x000fe200078ef8a5 */
[----:B------:R-:W-:Y:S02]  /*1100*/  IMAD.IADD R12, R0, 0x1, R21 ;  /* 0x00000001000c7824 */ /* 0x000fe400078e0215 */
[----:B-1----:R-:W-:-:S03]  /*1110*/  IMAD.WIDE.U32 R34, R19, R2, RZ ;  /* 0x0000000213227225 */ /* 0x002fc600078e00ff */
[----:B------:R-:W-:Y:S01]  /*1120*/  SEL R12, R12, RZ, P5 ;  /* 0x000000ff0c0c7207 */ /* 0x000fe20002800000 */
[----:B------:R-:W-:Y:S02]  /*1130*/  IMAD.MOV.U32 R32, RZ, RZ, R4 ;  /* 0x000000ffff207224 */ /* 0x000fe400078e0004 */
[----:B------:R-:W-:Y:S01]  /*1140*/  IMAD.MOV.U32 R33, RZ, RZ, R5 ;  /* 0x000000ffff217224 */ /* 0x000fe200078e0005 */
[----:B------:R-:W-:Y:S01]  /*1150*/  LOP3.LUT R5, R10, 0x20, RZ, 0xc, !PT ;  /* 0x000000200a057812 */ /* 0x000fe200078e0cff */
[----:B------:R-:W-:Y:S02]  /*1160*/  IMAD.SHL.U32 R4, R20, 0x80, RZ ;  /* 0x0000008014047824 */ /* 0x000fe400078e00ff */
[C---:B------:R-:W-:Y:S01]  /*1170*/  IMAD.SHL.U32 R10, R22.reuse, 0x4, RZ ;  /* 0x00000004160a7824 */ /* 0x040fe200078e00ff */
[----:B------:R1:W-:Y:S01]  /*1180*/  LDGSTS.E.BYPASS.LTC128B.128 [R9+0x1400], desc[UR38][R32.64], P0 ;  /* 0x0140000020097fae */ /* 0x0003e20008181a26 */
[----:B------:R-:W-:Y:S01]  /*1190*/  LOP3.LUT P0, RZ, R7, 0x10, RZ, 0xc0, !PT ;  /* 0x0000001007ff7812 */ /* 0x000fe2000780c0ff */
[----:B------:R-:W-:Y:S01]  /*11a0*/  IMAD R20, R31, 0x8, R4 ;  /* 0x000000081f147824 */ /* 0x000fe200078e0204 */
[----:B------:R-:W-:Y:S01]  /*11b0*/  LOP3.LUT R5, R5, 0x18, R6, 0xf8, !PT ;  /* 0x0000001805057812 */ /* 0x000fe200078ef806 */
[----:B------:R-:W-:Y:S01]  /*11c0*/  IMAD.SHL.U32 R22, R22, 0x2, RZ ;  /* 0x0000000216167824 */ /* 0x000fe200078e00ff */
[----:B------:R-:W2:Y:S01]  /*11d0*/  @P4 LDC.64 R6, c[0x0][0x3b8] ;  /* 0x0000ee00ff064b82 */ /* 0x000ea20000000a00 */
[----:B------:R-:W-:-:S05]  /*11e0*/  IMAD R31, R20, 0x2, R209 ;  /* 0x00000002141f7824 */ /* 0x000fca00078e02d1 */
[----:B------:R-:W-:Y:S01]  /*11f0*/  LDGSTS.E.BYPASS.LTC128B.128 [R31+0xa000], desc[UR38][R16.64], P6 ;  /* 0x0a000000101f7fae */ /* 0x000fe2000b181a26 */
[----:B------:R-:W-:-:S03]  /*1200*/  LOP3.LUT P6, RZ, R10, 0x10, RZ, 0xc0, !PT ;  /* 0x000000100aff7812 */ /* 0x000fc600078cc0ff */
[----:B------:R1:W-:Y:S02]  /*1210*/  LDGSTS.E.BYPASS.LTC128B.128 [R31+0xa080], desc[UR38][R16.64+0x80], P0 ;  /* 0x0a080080101f7fae */ /* 0x0003e40008181a26 */
[----:B-1----:R-:W-:Y:S02]  /*1220*/  SHF.R.S32.HI R33, RZ, 0x1f, R19 ;  /* 0x0000001fff217819 */ /* 0x002fe40000011413 */
[----:B------:R-:W-:-:S03]  /*1230*/  IADD3 R32, P0, PT, R16, UR8, RZ ;  /* 0x0000000810207c10 */ /* 0x000fc6000ff1e0ff */
[----:B------:R-:W-:Y:S01]  /*1240*/  IMAD R0, R33, R2, RZ ;  /* 0x0000000221007224 */ /* 0x000fe200078e02ff */
[----:B------:R-:W-:Y:S02]  /*1250*/  IADD3.X R33, PT, PT, R17, UR9, RZ, P0, !PT ;  /* 0x0000000911217c10 */ /* 0x000fe400087fe4ff */
[----:B------:R-:W-:Y:S01]  /*1260*/  LOP3.LUT P0, RZ, R22, 0x10, RZ, 0xc0, !PT ;  /* 0x0000001016ff7812 */ /* 0x000fe2000780c0ff */
[----:B------:R-:W-:Y:S01]  /*1270*/  IMAD R3, R19, R3, R0 ;  /* 0x0000000313037224 */ /* 0x000fe200078e0200 */
[----:B------:R-:W-:Y:S01]  /*1280*/  LOP3.LUT R0, R4, 0x200, R5, 0xfe, !PT ;  /* 0x0000020004007812 */ /* 0x000fe200078efe05 */
[----:B------:R-:W-:Y:S01]  /*1290*/  IMAD.MOV.U32 R19, RZ, RZ, RZ ;  /* 0x000000ffff137224 */ /* 0x000fe200078e00ff */
[----:B------:R-:W1:Y:S01]  /*12a0*/  @P3 LDC.64 R4, c[0x0][0x3b8] ;  /* 0x0000ee00ff043b82 */ /* 0x000e620000000a00 */
[----:B------:R-:W-:Y:S02]  /*12b0*/  IMAD.IADD R3, R35, 0x1, R3 ;  /* 0x0000000123037824 */ /* 0x000fe400078e0203 */
[----:B------:R-:W-:-:S02]  /*12c0*/  IMAD R37, R0, 0x2, R209 ;  /* 0x0000000200257824 */ /* 0x000fc400078e02d1 */
[----:B------:R-:W-:Y:S02]  /*12d0*/  IMAD.MOV.U32 R16, RZ, RZ, RZ ;  /* 0x000000ffff107224 */ /* 0x000fe400078e00ff */
[----:B------:R-:W-:Y:S01]  /*12e0*/  VIADD R22, R18, 0xffffffdf ;  /* 0xffffffdf12167836 */ /* 0x000fe20000000000 */
[----:B------:R-:W-:Y:S01]  /*12f0*/  LDGSTS.E.BYPASS.LTC128B.128 [R37+0xa000], desc[UR38][R32.64], P6 ;  /* 0x0a00000020257fae */ /* 0x000fe2000b181a26 */
[----:B------:R-:W-:-:S03]  /*1300*/  LEA R31, P6, R34, UR4, 0x1 ;  /* 0x00000004221f7c11 */ /* 0x000fc6000f8c08ff */
[----:B------:R-:W-:Y:S01]  /*1310*/  LDGSTS.E.BYPASS.LTC128B.128 [R37+0xa080], desc[UR38][R32.64+0x80], P0 ;  /* 0x0a08008020257fae */ /* 0x000fe20008181a26 */
[----:B------:R-:W-:-:S03]  /*1320*/  IADD3 R30, P0, PT, R31, R32, RZ ;  /* 0x000000201f1e7210 */ /* 0x000fc60007f1e0ff */
[----:B------:R-:W0:Y:S01]  /*1330*/  LDGDEPBAR ;  /* 0x00000000000079af */ /* 0x000e220000000000 */
[----:B--2---:R-:W-:-:S05]  /*1340*/  @P4 SHF.R.S32.HI R17, RZ, 0x1f, R29 ;  /* 0x0000001fff114819 */ /* 0x004fca000001141d */
[-C--:B------:R-:W-:Y:S01]  /*1350*/  @P4 IMAD R10, R17, R6.reuse, RZ ;  /* 0x00000006110a4224 */ /* 0x080fe200078e02ff */
[----:B------:R-:W-:Y:S01]  /*1360*/  LEA.HI.X R17, R34, UR5, R3, 0x1, P6 ;  /* 0x0000000522117c11 */ /* 0x000fe2000b0f0c03 */
[C---:B------:R-:W-:Y:S01]  /*1370*/  @P4 IMAD.WIDE.U32 R34, R29.reuse, R6, RZ ;  /* 0x000000061d224225 */ /* 0x040fe200078e00ff */
[----:B------:R-:W2:Y:S03]  /*1380*/  @P1 LDC.64 R2, c[0x0][0x3b8] ;  /* 0x0000ee00ff021b82 */ /* 0x000ea60000000a00 */
[----:B------:R-:W-:Y:S01]  /*1390*/  @P4 IMAD R10, R29, R7, R10 ;  /* 0x000000071d0a4224 */ /* 0x000fe200078e020a */
[----:B------:R-:W-:Y:S01]  /*13a0*/  @P4 LEA R16, P6, R34, R166, 0x1 ;  /* 0x000000a622104211 */ /* 0x000fe200078c08ff */
[----:B------:R-:W-:Y:S01]  /*13b0*/  IMAD.X R31, R17, 0x1, R33, P0 ;  /* 0x00000001111f7824 */ /* 0x000fe200000e0621 */
[----:B---3--:R-:W-:Y:S01]  /*13c0*/  @P3 SHF.R.S32.HI R21, RZ, 0x1f, R28 ;  /* 0x0000001fff153819 */ /* 0x008fe2000001141c */
[----:B------:R-:W-:Y:S01]  /*13d0*/  @P4 IMAD.IADD R29, R35, 0x1, R10 ;  /* 0x00000001231d4824 */ /* 0x000fe200078e020a */
[----:B------:R-:W3:Y:S01]  /*13e0*/  @P2 LDC.64 R6, c[0x0][0x3b8] ;  /* 0x0000ee00ff062b82 */ /* 0x000ee20000000a00 */
[----:B------:R-:W-:Y:S01]  /*13f0*/  IMAD.SHL.U32 R10, R12, 0x10, RZ ;  /* 0x000000100c0a7824 */ /* 0x000fe200078e00ff */
[----:B------:R-:W-:Y:S01]  /*1400*/  ISETP.GE.U32.AND P0, PT, R22, 0x20, PT ;  /* 0x000000201600780c */ /* 0x000fe20003f06070 */
[-C--:B-1----:R-:W-:Y:S01]  /*1410*/  @P3 IMAD R21, R21, R4.reuse, RZ ;  /* 0x0000000415153224 */ /* 0x082fe200078e02ff */
[----:B------:R-:W-:Y:S01]  /*1420*/  @P4 LEA.HI.X R19, R34, R167, R29, 0x1, P6 ;  /* 0x000000a722134211 */ /* 0x000fe200030f0c1d */
[----:B------:R-:W-:Y:S01]  /*1430*/  IMAD.MOV.U32 R17, RZ, RZ, RZ ;  /* 0x000000ffff117224 */ /* 0x000fe200078e00ff */
[----:B------:R-:W-:Y:S01]  /*1440*/  LOP3.LUT P4, RZ, R10, 0x10, RZ, 0xc0, !PT ;  /* 0x000000100aff7812 */ /* 0x000fe2000788c0ff */
[C---:B------:R-:W-:Y:S01]  /*1450*/  @P3 IMAD R5, R28.reuse, R5, R21 ;  /* 0x000000051c053224 */ /* 0x040fe200078e0215 */
[----:B------:R-:W-:Y:S01]  /*1460*/  SEL R231, R11, RZ, P0 ;  /* 0x000000ff0be77207 */ /* 0x000fe20000000000 */
[----:B------:R-:W-:-:S04]  /*1470*/  @P3 IMAD.WIDE.U32 R28, R28, R4, RZ ;  /* 0x000000041c1c3225 */ /* 0x000fc800078e00ff */
[----:B------:R-:W-:Y:S01]  /*1480*/  IMAD.MOV.U32 R4, RZ, RZ, RZ ;  /* 0x000000ffff047224 */ /* 0x000fe200078e00ff */
[C---:B------:R-:W-:Y:S01]  /*1490*/  @P3 LEA R4, P6, R28.reuse, R166, 0x1 ;  /* 0x000000a61c043211 */ /* 0x040fe200078c08ff */
[----:B------:R-:W-:Y:S02]  /*14a0*/  @P3 IMAD.IADD R5, R29, 0x1, R5 ;  /* 0x000000011d053824 */ /* 0x000fe400078e0205 */
[----:B------:R-:W-:Y:S01]  /*14b0*/  IMAD.SHL.U32 R21, R13, 0x10, RZ ;  /* 0x000000100d157824 */ /* 0x000fe200078e00ff */
[----:B----4-:R-:W-:Y:S01]  /*14c0*/  @P2 SHF.R.S32.HI R13, RZ, 0x1f, R27 ;  /* 0x0000001fff0d2819 */ /* 0x010fe2000001141b */
[----:B------:R-:W-:Y:S01]  /*14d0*/  IMAD.MOV.U32 R22, RZ, RZ, R16 ;  /* 0x000000ffff167224 */ /* 0x000fe200078e0010 */
[----:B------:R-:W-:Y:S01]  /*14e0*/  @P3 LEA.HI.X R17, R28, R167, R5, 0x1, P6 ;  /* 0x000000a71c113211 */ /* 0x000fe200030f0c05 */
[----:B------:R-:W-:Y:S01]  /*14f0*/  IMAD.MOV.U32 R16, RZ, RZ, R4 ;  /* 0x000000ffff107224 */ /* 0x000fe200078e0004 */
[----:B-----5:R-:W-:Y:S01]  /*1500*/  @P1 SHF.R.S32.HI R5, RZ, 0x1f, R26 ;  /* 0x0000001fff051819 */ /* 0x020fe2000001141a */
[-C--:B---3--:R-:W-:Y:S01]  /*1510*/  @P2 IMAD R10, R13, R6.reuse, RZ ;  /* 0x000000060d0a2224 */ /* 0x088fe200078e02ff */
[----:B------:R-:W-:Y:S01]  /*1520*/  ISETP.NE.U32.AND P5, PT, R21, RZ, PT ;  /* 0x000000ff1500720c */ /* 0x000fe20003fa5070 */
[----:B------:R-:W-:Y:S01]  /*1530*/  @P2 IMAD.WIDE.U32 R28, R27, R6, RZ ;  /* 0x000000061b1c2225 */ /* 0x000fe200078e00ff */
[----:B------:R-:W-:-:S03]  /*1540*/  ISETP.NE.U32.AND P3, PT, R15, RZ, PT ;  /* 0x000000ff0f00720c */ /* 0x000fc60003f65070 */
[----:B------:R-:W-:Y:S02]  /*1550*/  @P2 IMAD R7, R27, R7, R10 ;  /* 0x000000071b072224 */ /* 0x000fe400078e020a */
[----:B--2---:R-:W-:Y:S02]  /*1560*/  @P1 IMAD R5, R5, R2, RZ ;  /* 0x0000000205051224 */ /* 0x004fe400078e02ff */
[----:B------:R-:W-:Y:S01]  /*1570*/  IMAD.MOV.U32 R6, RZ, RZ, RZ ;  /* 0x000000ffff067224 */ /* 0x000fe200078e00ff */
[----:B------:R-:W-:Y:S01]  /*1580*/  @P2 LEA R6, P6, R28, R166, 0x1 ;  /* 0x000000a61c062211 */ /* 0x000fe200078c08ff */
[----:B------:R-:W-:Y:S02]  /*1590*/  @P2 IMAD.IADD R7, R29, 0x1, R7 ;  /* 0x000000011d072824 */ /* 0x000fe400078e0207 */
[C---:B------:R-:W-:Y:S02]  /*15a0*/  @P1 IMAD R3, R26.reuse, R3, R5 ;  /* 0x000000031a031224 */ /* 0x040fe400078e0205 */
[----:B------:R-:W-:-:S04]  /*15b0*/  @P1 IMAD.WIDE.U32 R26, R26, R2, RZ ;  /* 0x000000021a1a1225 */ /* 0x000fc800078e00ff */
[----:B------:R-:W-:Y:S01]  /*15c0*/  IMAD.MOV.U32 R13, RZ, RZ, RZ ;  /* 0x000000ffff0d7224 */ /* 0x000fe200078e00ff */
[-C--:B------:R-:W-:Y:S01]  /*15d0*/  @P2 LEA.HI.X R13, R28, R167.reuse, R7, 0x1, P6 ;  /* 0x000000a71c0d2211 */ /* 0x080fe200030f0c07 */
[----:B------:R-:W-:Y:S01]  /*15e0*/  IMAD.MOV.U32 R2, RZ, RZ, RZ ;  /* 0x000000ffff027224 */ /* 0x000fe200078e00ff */
[----:B------:R-:W-:Y:S01]  /*15f0*/  @P1 LEA R2, P6, R26, R166, 0x1 ;  /* 0x000000a61a021211 */ /* 0x000fe200078c08ff */
[----:B------:R-:W-:Y:S01]  /*1600*/  @P1 IMAD.IADD R3, R27, 0x1, R3 ;  /* 0x000000011b031824 */ /* 0x000fe200078e0203 */
[----:B------:R-:W-:Y:S01]  /*1610*/  ISETP.NE.U32.AND P2, PT, R25, RZ, PT ;  /* 0x000000ff1900720c */ /* 0x000fe20003f45070 */
[----:B------:R-:W-:Y:S02]  /*1620*/  IMAD.MOV.U32 R5, RZ, RZ, RZ ;  /* 0x000000ffff057224 */ /* 0x000fe400078e00ff */
[----:B------:R-:W-:Y:S01]  /*1630*/  IMAD.SHL.U32 R7, R12, 0x8, RZ ;  /* 0x000000080c077824 */ /* 0x000fe200078e00ff */
[----:B------:R-:W-:Y:S01]  /*1640*/  @P1 LEA.HI.X R5, R26, R167, R3, 0x1, P6 ;  /* 0x000000a71a051211 */ /* 0x000fe200030f0c03 */
[C---:B------:R-:W-:Y:S01]  /*1650*/  IMAD.SHL.U32 R3, R12.reuse, 0x4, RZ ;  /* 0x000000040c037824 */ /* 0x040fe200078e00ff */
[----:B------:R-:W-:Y:S01]  /*1660*/  ISETP.NE.U32.AND P6, PT, R23, RZ, PT ;  /* 0x000000ff1700720c */ /* 0x000fe20003fc5070 */
[----:B------:R-:W-:Y:S01]  /*1670*/  IMAD.MOV.U32 R23, RZ, RZ, R19 ;  /* 0x000000ffff177224 */ /* 0x000fe200078e0013 */
[----:B------:R-:W-:Y:S01]  /*1680*/  LOP3.LUT P1, RZ, R7, 0x10, RZ, 0xc0, !PT ;  /* 0x0000001007ff7812 */ /* 0x000fe2000782c0ff */
[----:B------:R-:W-:-:S03]  /*1690*/  IMAD.SHL.U32 R7, R12, 0x2, RZ ;  /* 0x000000020c077824 */ /* 0x000fc600078e00ff */
[----:B------:R-:W-:Y:S01]  /*16a0*/  LDGSTS.E.BYPASS.LTC128B.128 [R8+0x80], desc[UR38][R22.64], P5 ;  /* 0x0008000016087fae */ /* 0x000fe2000a981a26 */
[----:B------:R-:W-:Y:S01]  /*16b0*/  LOP3.LUT P5, RZ, R3, 0x10, RZ, 0xc0, !PT ;  /* 0x0000001003ff7812 */ /* 0x000fe200078ac0ff */
[----:B------:R-:W-:Y:S02]  /*16c0*/  IMAD.MOV.U32 R3, RZ, RZ, R5 ;  /* 0x000000ffff037224 */ /* 0x000fe400078e0005 */
[----:B------:R1:W-:Y:S01]  /*16d0*/  LDGSTS.E.BYPASS.LTC128B.128 [R9+0x80], desc[UR38][R16.64], P3 ;  /* 0x0008000010097fae */ /* 0x0003e20009981a26 */
[----:B------:R-:W-:Y:S01]  /*16e0*/  LOP3.LUT P3, RZ, R7, 0x10, RZ, 0xc0, !PT ;  /* 0x0000001007ff7812 */ /* 0x000fe2000786c0ff */
[----:B------:R-:W-:Y:S02]  /*16f0*/  IMAD R7, R20, 0x2, R148 ;  /* 0x0000000214077824 */ /* 0x000fe400078e0294 */
[----:B-1----:R-:W-:Y:S02]  /*1700*/  IMAD.MOV.U32 R16, RZ, RZ, R6 ;  /* 0x000000ffff107224 */ /* 0x002fe400078e0006 */
[----:B------:R-:W-:-:S02]  /*1710*/  IMAD.MOV.U32 R17, RZ, RZ, R13 ;  /* 0x000000ffff117224 */ /* 0x000fc400078e000d */
[----:B------:R-:W-:-:S03]  /*1720*/  IMAD R6, R0, 0x2, R148 ;  /* 0x0000000200067824 */ /* 0x000fc600078e0294 */
[----:B------:R-:W-:Y:S01]  /*1730*/  LDGSTS.E.BYPASS.LTC128B.128 [R8+0x1480], desc[UR38][R16.64], P2 ;  /* 0x0148000010087fae */ /* 0x000fe20009181a26 */
[----:B------:R-:W-:-:S03]  /*1740*/  LOP3.LUT P2, R26, R231, 0x1, RZ, 0xc0, !PT ;  /* 0x00000001e71a7812 */ /* 0x000fc6000784c0ff */
[----:B------:R1:W-:Y:S01]  /*1750*/  LDGSTS.E.BYPASS.LTC128B.128 [R9+0x1480], desc[UR38][R2.64], P6 ;  /* 0x0148000002097fae */ /* 0x0003e2000b181a26 */
[----:B------:R-:W-:-:S03]  /*1760*/  IADD3 R10, P6, PT, R30, UR8, RZ ;  /* 0x000000081e0a7c10 */ /* 0x000fc6000ffde0ff */
[----:B------:R-:W-:Y:S01]  /*1770*/  LDGSTS.E.BYPASS.LTC128B.128 [R7+0x2000], desc[UR38][R30.64], P4 ;  /* 0x020000001e077fae */ /* 0x000fe2000a181a26 */
[----:B------:R-:W-:Y:S02]  /*1780*/  IADD3.X R11, PT, PT, R31, UR9, RZ, P6, !PT ;  /* 0x000000091f0b7c10 */ /* 0x000fe4000b7fe4ff */
[C---:B------:R-:W-:Y:S01]  /*1790*/  LOP3.LUT P6, R25, R231.reuse, 0x2, RZ, 0xc0, !PT ;  /* 0x00000002e7197812 */ /* 0x040fe200078cc0ff */
[----:B------:R2:W-:Y:S01]  /*17a0*/  LDGSTS.E.BYPASS.LTC128B.128 [R7+0x2080], desc[UR38][R30.64+0x80], P1 ;  /* 0x020800801e077fae */ /* 0x0005e20008981a26 */
[----:B------:R-:W-:-:S03]  /*17b0*/  LOP3.LUT P1, R22, R231, 0x8, RZ, 0xc0, !PT ;  /* 0x00000008e7167812 */ /* 0x000fc6000782c0ff */
[----:B------:R-:W3:Y:S01]  /*17c0*/  @P2 LDG.E R5, desc[UR38][R218.64] ;  /* 0x00000026da052981 */ /* 0x000ee2000c1e1900 */
[----:B------:R-:W-:-:S03]  /*17d0*/  LOP3.LUT P4, R24, R231, 0x4, RZ, 0xc0, !PT ;  /* 0x00000004e7187812 */ /* 0x000fc6000788c0ff */
[----:B------:R-:W-:Y:S04]  /*17e0*/  LDGSTS.E.BYPASS.LTC128B.128 [R6+0x2000], desc[UR38][R10.64], P5 ;  /* 0x020000000a067fae */ /* 0x000fe8000a981a26 */
[----:B------:R-:W-:Y:S04]  /*17f0*/  LDGSTS.E.BYPASS.LTC128B.128 [R6+0x2080], desc[UR38][R10.64+0x80], P3 ;  /* 0x020800800a067fae */ /* 0x000fe80009981a26 */
[----:B------:R-:W0:Y:S01]  /*1800*/  LDGDEPBAR ;  /* 0x00000000000079af */ /* 0x000e220000000000 */
[----:B-1----:R-:W1:Y:S03]  /*1810*/  @P2 LDC.64 R2, c[0x0][0x3b8] ;  /* 0x0000ee00ff022b82 */ /* 0x002e660000000a00 */
[----:B------:R-:W4:Y:S04]  /*1820*/  @P6 LDG.E R15, desc[UR38][R218.64+0x20] ;  /* 0x00002026da0f6981 */ /* 0x000f28000c1e1900 */
[----:B------:R-:W5:Y:S04]  /*1830*/  @P4 LDG.E R13, desc[UR38][R218.64+0x40] ;  /* 0x00004026da0d4981 */ /* 0x000f68000c1e1900 */
[----:B------:R-:W5:Y:S01]  /*1840*/  @P1 LDG.E R16, desc[UR38][R218.64+0x60] ;  /* 0x00006026da101981 */ /* 0x000f62000c1e1900 */
[----:B--2---:R-:W-:Y:S01]  /*1850*/  IMAD.MOV.U32 R30, RZ, RZ, RZ ;  /* 0x000000ffff1e7224 */ /* 0x004fe200078e00ff */
[----:B------:R-:W-:Y:S01]  /*1860*/  CS2R R28, SRZ ;  /* 0x00000000001c7805 */ /* 0x000fe2000001ff00 */
[----:B------:R-:W-:-:S02]  /*1870*/  IMAD.MOV.U32 R32, RZ, RZ, RZ ;  /* 0x000000ffff207224 */ /* 0x000fc400078e00ff */
[----:B------:R-:W-:Y:S02]  /*1880*/  IMAD.MOV.U32 R31, RZ, RZ, RZ ;  /* 0x000000ffff1f7224 */ /* 0x000fe400078e00ff */
[----:B------:R-:W-:Y:S01]  /*1890*/  IMAD.MOV.U32 R27, RZ, RZ, RZ ;  /* 0x000000ffff1b7224 */ /* 0x000fe200078e00ff */
[----:B---3--:R-:W-:Y:S01]  /*18a0*/  @P2 SHF.R.S32.HI R17, RZ, 0x1f, R5 ;  /* 0x0000001fff112819 */ /* 0x008fe20000011405 */
[----:B-1----:R-:W-:-:S04]  /*18b0*/  @P2 IMAD.WIDE.U32 R20, R5, R2, RZ ;  /* 0x0000000205142225 */ /* 0x002fc800078e00ff */
[----:B------:R-:W-:-:S04]  /*18c0*/  @P2 IMAD R0, R17, R2, RZ ;  /* 0x0000000211002224 */ /* 0x000fc800078e02ff */
[----:B------:R-:W-:Y:S02]  /*18d0*/  @P2 IMAD R3, R5, R3, R0 ;  /* 0x0000000305032224 */ /* 0x000fe400078e0200 */
[----:B------:R-:W-:Y:S01]  /*18e0*/  VIADD R2, R18, 0xffffffbf ;  /* 0xffffffbf12027836 */ /* 0x000fe20000000000 */
[----:B------:R-:W-:Y:S01]  /*18f0*/  @P2 LEA R0, P5, R20, R166, 0x1 ;  /* 0x000000a614002211 */ /* 0x000fe200078a08ff */
[----:B------:R-:W-:Y:S01]  /*1900*/  @P2 IMAD.IADD R3, R21, 0x1, R3 ;  /* 0x0000000115032824 */ /* 0x000fe200078e0203 */
[----:B------:R-:W1:Y:S02]  /*1910*/  @P4 LDC.64 R4, c[0x0][0x3b8] ;  /* 0x0000ee00ff044b82 */ /* 0x000e640000000a00 */
[----:B------:R-:W-:Y:S02]  /*1920*/  ISETP.GE.U32.AND P3, PT, R2, 0x20, PT ;  /* 0x000000200200780c */ /* 0x000fe40003f66070 */
[----:B------:R-:W-:Y:S02]  /*1930*/  @P2 LEA.HI.X R3, R20, R167, R3, 0x1, P5 ;  /* 0x000000a714032211 */ /* 0x000fe400028f0c03 */
[----:B------:R-:W-:-:S02]  /*1940*/  @P2 IADD3 R30, P5, PT, R0, 0x40, RZ ;  /* 0x00000040001e2810 */ /* 0x000fc40007fbe0ff */
[----:B------:R-:W-:-:S03]  /*1950*/  SEL R231, R231, RZ, P3 ;  /* 0x000000ffe7e77207 */ /* 0x000fc60001800000 */
[----:B------:R-:W-:Y:S01]  /*1960*/  @P2 IMAD.X R29, RZ, RZ, R3, P5 ;  /* 0x000000ffff1d2224 */ /* 0x000fe200028e0603 */
[----:B------:R-:W-:Y:S01]  /*1970*/  LOP3.LUT P5, R0, R231, 0x1, RZ, 0xc0, !PT ;  /* 0x00000001e7007812 */ /* 0x000fe200078ac0ff */
[----:B------:R-:W2:Y:S01]  /*1980*/  @P6 LDC.64 R2, c[0x0][0x3b8] ;  /* 0x0000ee00ff026b82 */ /* 0x000ea20000000a00 */
[----:B----4-:R-:W-:-:S11]  /*1990*/  @P6 SHF.R.S32.HI R17, RZ, 0x1f, R15 ;  /* 0x0000001fff116819 */ /* 0x010fd6000001140f */
[----:B------:R-:W3:Y:S01]  /*19a0*/  @P5 LDG.E R19, desc[UR38][R218.64] ;  /* 0x00000026da135981 */ /* 0x000ee2000c1e1900 */
[-C--:B--2---:R-:W-:Y:S02]  /*19b0*/  @P6 IMAD R20, R17, R2.reuse, RZ ;  /* 0x0000000211146224 */ /* 0x084fe400078e02ff */
[----:B------:R-:W-:-:S04]  /*19c0*/  @P6 IMAD.WIDE.U32 R34, R15, R2, RZ ;  /* 0x000000020f226225 */ /* 0x000fc800078e00ff */
[----:B------:R-:W-:Y:S01]  /*19d0*/  @P6 IMAD R15, R15, R3, R20 ;  /* 0x000000030f0f6224 */ /* 0x000fe200078e0214 */
[----:B------:R-:W-:Y:S02]  /*19e0*/  @P6 LEA R2, P2, R34, R166, 0x1 ;  /* 0x000000a622026211 */ /* 0x000fe400078408ff */
[----:B-----5:R-:W-:Y:S01]  /*19f0*/  @P4 SHF.R.S32.HI R3, RZ, 0x1f, R13 ;  /* 0x0000001fff034819 */ /* 0x020fe2000001140d */
[----:B------:R-:W-:-:S04]  /*1a00*/  @P6 IMAD.IADD R15, R35, 0x1, R15 ;  /* 0x00000001230f6824 */ /* 0x000fc800078e020f */
[-C--:B-1----:R-:W-:Y:S01]  /*1a10*/  @P4 IMAD R20, R3, R4.reuse, RZ ;  /* 0x0000000403144224 */ /* 0x082fe200078e02ff */
[----:B------:R-:W-:Y:S02]  /*1a20*/  @P6 LEA.HI.X R15, R34, R167, R15, 0x1, P2 ;  /* 0x000000a7220f6211 */ /* 0x000fe400010f0c0f */
[----:B------:R-:W-:Y:S02]  /*1a30*/  @P6 IADD3 R32, P2, PT, R2, 0x40, RZ ;  /* 0x0000004002206810 */ /* 0x000fe40007f5e0ff */
[----:B------:R-:W1:Y:S03]  /*1a40*/  @P1 LDC.64 R2, c[0x0][0x3b8] ;  /* 0x0000ee00ff021b82 */ /* 0x000e660000000a00 */
[----:B------:R-:W-:Y:S01]  /*1a50*/  @P6 IMAD.X R31, RZ, RZ, R15, P2 ;  /* 0x000000ffff1f6224 */ /* 0x000fe200010e060f */
[----:B------:R-:W-:Y:S01]  /*1a60*/  LOP3.LUT P6, R15, R231, 0x2, RZ, 0xc0, !PT ;  /* 0x00000002e70f7812 */ /* 0x000fe200078cc0ff */
[----:B------:R-:W-:-:S04]  /*1a70*/  @P4 IMAD.WIDE.U32 R34, R13, R4, RZ ;  /* 0x000000040d224225 */ /* 0x000fc800078e00ff */
[----:B------:R-:W-:Y:S02]  /*1a80*/  IMAD.MOV.U32 R4, RZ, RZ, RZ ;  /* 0x000000ffff047224 */ /* 0x000fe400078e00ff */
[----:B------:R-:W-:Y:S01]  /*1a90*/  @P4 IMAD R5, R13, R5, R20 ;  /* 0x000000050d054224 */ /* 0x000fe200078e0214 */
[----:B------:R-:W-:-:S03]  /*1aa0*/  @P4 LEA R13, P2, R34, R166, 0x1 ;  /* 0x000000a6220d4211 */ /* 0x000fc600078408ff */
[----:B------:R-:W-:Y:S01]  /*1ab0*/  @P4 IMAD.IADD R5, R35, 0x1, R5 ;  /* 0x0000000123054824 */ /* 0x000fe200078e0205 */
[----:B------:R-:W-:Y:S01]  /*1ac0*/  @P1 SHF.R.S32.HI R17, RZ, 0x1f, R16 ;  /* 0x0000001fff111819 */ /* 0x000fe20000011410 */
[----:B------:R-:W2:Y:S03]  /*1ad0*/  @P6 LDG.E R23, desc[UR38][R218.64+0x20] ;  /* 0x00002026da176981 */ /* 0x000ea6000c1e1900 */
[----:B------:R-:W-:Y:S02]  /*1ae0*/  @P4 LEA.HI.X R34, R34, R167, R5, 0x1, P2 ;  /* 0x000000a722224211 */ /* 0x000fe400010f0c05 */
[----:B------:R-:W-:Y:S01]  /*1af0*/  @P4 IADD3 R4, P2, PT, R13, 0x40, RZ ;  /* 0x000000400d044810 */ /* 0x000fe20007f5e0ff */
[----:B-1----:R-:W-:Y:S02]  /*1b00*/  @P1 IMAD R17, R17, R2, RZ ;  /* 0x0000000211111224 */ /* 0x002fe400078e02ff */
[----:B------:R-:W-:-:S02]  /*1b10*/  IMAD.MOV.U32 R5, RZ, RZ, RZ ;  /* 0x000000ffff057224 */ /* 0x000fc400078e00ff */
[----:B------:R-:W-:Y:S01]  /*1b20*/  @P4 IMAD.X R5, RZ, RZ, R34, P2 ;  /* 0x000000ffff054224 */ /* 0x000fe200010e0622 */
[----:B------:R-:W-:Y:S01]  /*1b30*/  LOP3.LUT P4, R13, R231, 0x4, RZ, 0xc0, !PT ;  /* 0x00000004e70d7812 */ /* 0x000fe2000788c0ff */
[----:B------:R-:W-:-:S04]  /*1b40*/  @P1 IMAD.WIDE.U32 R20, R16, R2, RZ ;  /* 0x0000000210141225 */ /* 0x000fc800078e00ff */
[----:B------:R-:W-:Y:S01]  /*1b50*/  @P1 IMAD R3, R16, R3, R17 ;  /* 0x0000000310031224 */ /* 0x000fe200078e0211 */
[----:B------:R-:W-:-:S03]  /*1b60*/  @P1 LEA R2, P2, R20, R166, 0x1 ;  /* 0x000000a614021211 */ /* 0x000fc600078408ff */
[----:B------:R-:W-:-:S04]  /*1b70*/  @P1 IMAD.IADD R3, R21, 0x1, R3 ;  /* 0x0000000115031824 */ /* 0x000fc800078e0203 */
[----:B------:R-:W4:Y:S01]  /*1b80*/  @P4 LDG.E R21, desc[UR38][R218.64+0x40] ;  /* 0x00004026da154981 */ /* 0x000f22000c1e1900 */
[----:B------:R-:W-:Y:S02]  /*1b90*/  @P1 LEA.HI.X R3, R20, R167, R3, 0x1, P2 ;  /* 0x000000a714031211 */ /* 0x000fe400010f0c03 */
[----:B------:R-:W-:-:S05]  /*1ba0*/  @P1 IADD3 R28, P2, PT, R2, 0x40, RZ ;  /* 0x00000040021c1810 */ /* 0x000fca0007f5e0ff */
[----:B------:R-:W-:Y:S01]  /*1bb0*/  @P1 IMAD.X R27, RZ, RZ, R3, P2 ;  /* 0x000000ffff1b1224 */ /* 0x000fe200010e0603 */
[----:B------:R-:W-:Y:S01]  /*1bc0*/  LOP3.LUT P2, R16, R231, 0x8, RZ, 0xc0, !PT ;  /* 0x00000008e7107812 */ /* 0x000fe2000784c0ff */
[----:B------:R-:W1:-:S12]  /*1bd0*/  @P5 LDC.64 R2, c[0x0][0x3b8] ;  /* 0x0000ee00ff025b82 */ /* 0x000e580000000a00 */
[----:B------:R-:W5:Y:S01]  /*1be0*/  @P2 LDG.E R17, desc[UR38][R218.64+0x60] ;  /* 0x00006026da112981 */ /* 0x000f62000c1e1900 */
[----:B------:R-:W-:Y:S02]  /*1bf0*/  IMAD.SHL.U32 R26, R26, 0x10, RZ ;  /* 0x000000101a1a7824 */ /* 0x000fe400078e00ff */
[----:B------:R-:W-:Y:S02]  /*1c00*/  IMAD.SHL.U32 R25, R25, 0x8, RZ ;  /* 0x0000000819197824 */ /* 0x000fe400078e00ff */
[----:B------:R-:W-:Y:S02]  /*1c10*/  IMAD.SHL.U32 R24, R24, 0x4, RZ ;  /* 0x0000000418187824 */ /* 0x000fe400078e00ff */
[----:B------:R-:W-:Y:S02]  /*1c20*/  VIADD R18, R18, 0x1f ;  /* 0x0000001f12127836 */ /* 0x000fe40000000000 */
[----:B------:R-:W-:-:S03]  /*1c30*/  IMAD.SHL.U32 R22, R22, 0x2, RZ ;  /* 0x0000000216167824 */ /* 0x000fc600078e00ff */
[----:B------:R-:W-:-:S04]  /*1c40*/  SHF.R.S32.HI R223, RZ, 0x1f, R18 ;  /* 0x0000001fffdf7819 */ /* 0x000fc80000011412 */
[----:B------:R-:W-:Y:S02]  /*1c50*/  LEA.HI R223, R223, R18, RZ, 0x5 ;  /* 0x00000012dfdf7211 */ /* 0x000fe400078f28ff */
[C---:B------:R-:W-:Y:S01]  /*1c60*/  LOP3.LUT R207, R165.reuse, 0x1f, RZ, 0xc0, !PT ;  /* 0x0000001fa5cf7812 */ /* 0x040fe200078ec0ff */
[----:B------:R-:W-:-:S03]  /*1c70*/  IMAD.SHL.U32 R206, R165, 0x4, RZ ;  /* 0x00000004a5ce7824 */ /* 0x000fc600078e00ff */
[----:B------:R-:W-:Y:S02]  /*1c80*/  SHF.R.U32.HI R164, RZ, 0x4, R207 ;  /* 0x00000004ffa47819 */ /* 0x000fe400000116cf */
[----:B------:R-:W-:Y:S02]  /*1c90*/  LOP3.LUT R197, R206, 0x4, RZ, 0xc0, !PT ;  /* 0x00000004cec57812 */ /* 0x000fe400078ec0ff */
[----:B------:R-:W-:-:S04]  /*1ca0*/  SEL R12, R12, RZ, P0 ;  /* 0x000000ff0c0c7207 */ /* 0x000fc80000000000 */
[----:B------:R-:W-:Y:S01]  /*1cb0*/  SEL R233, R12, RZ, P3 ;  /* 0x000000ff0ce97207 */ /* 0x000fe20001800000 */
[----:B------:R-:W-:Y:S02]  /*1cc0*/  IMAD.SHL.U32 R0, R0, 0x10, RZ ;  /* 0x0000001000007824 */ /* 0x000fe400078e00ff */
[----:B------:R-:W-:Y:S02]  /*1cd0*/  IMAD.SHL.U32 R15, R15, 0x8, RZ ;  /* 0x000000080f0f7824 */ /* 0x000fe400078e00ff */
[----:B------:R-:W-:Y:S02]  /*1ce0*/  IMAD.SHL.U32 R13, R13, 0x4, RZ ;  /* 0x000000040d0d7824 */ /* 0x000fe400078e00ff */
[----:B------:R-:W-:Y:S01]  /*1cf0*/  IMAD.SHL.U32 R16, R16, 0x2, RZ ;  /* 0x0000000210107824 */ /* 0x000fe200078e00ff */
[----:B---3--:R-:W-:Y:S01]  /*1d00*/  @P5 SHF.R.S32.HI R33, RZ, 0x1f, R19 ;  /* 0x0000001fff215819 */ /* 0x008fe20000011413 */
[----:B-1----:R-:W-:-:S04]  /*1d10*/  @P5 IMAD.WIDE.U32 R34, R19, R2, RZ ;  /* 0x0000000213225225 */ /* 0x002fc800078e00ff */
[----:B------:R-:W-:-:S04]  /*1d20*/  @P5 IMAD R20, R33, R2, RZ ;  /* 0x0000000221145224 */ /* 0x000fc800078e02ff */
[----:B------:R-:W-:Y:S01]  /*1d30*/  @P5 IMAD R3, R19, R3, R20 ;  /* 0x0000000313035224 */ /* 0x000fe200078e0214 */
[----:B------:R-:W-:-:S03]  /*1d40*/  @P5 LEA R2, P1, R34, R166, 0x1 ;  /* 0x000000a622025211 */ /* 0x000fc600078208ff */
[----:B------:R-:W-:Y:S02]  /*1d50*/  @P5 IMAD.IADD R3, R35, 0x1, R3 ;  /* 0x0000000123035824 */ /* 0x000fe400078e0203 */
[----:B------:R-:W-:-:S03]  /*1d60*/  IMAD.MOV.U32 R20, RZ, RZ, RZ ;  /* 0x000000ffff147224 */ /* 0x000fc600078e00ff */
[----:B------:R-:W-:Y:S02]  /*1d70*/  @P5 LEA.HI.X R3, R34, R167, R3, 0x1, P1 ;  /* 0x000000a722035211 */ /* 0x000fe400008f0c03 */
[----:B------:R-:W-:Y:S01]  /*1d80*/  @P5 IADD3 R20, P1, PT, R2, 0x80, RZ ;  /* 0x0000008002145810 */ /* 0x000fe20007f3e0ff */
[----:B------:R-:W-:-:S04]  /*1d90*/  IMAD.MOV.U32 R19, RZ, RZ, RZ ;  /* 0x000000ffff137224 */ /* 0x000fc800078e00ff */
[----:B------:R-:W-:Y:S01]  /*1da0*/  @P5 IMAD.X R19, RZ, RZ, R3, P1 ;  /* 0x000000ffff135224 */ /* 0x000fe200008e0603 */
[----:B------:R-:W-:Y:S01]  /*1db0*/  ISETP.NE.U32.AND P1, PT, R26, RZ, PT ;  /* 0x000000ff1a00720c */ /* 0x000fe20003f25070 */
[----:B------:R-:W1:Y:S01]  /*1dc0*/  @P6 LDC.64 R2, c[0x0][0x3b8] ;  /* 0x0000ee00ff026b82 */ /* 0x000e620000000a00 */
[----:B------:R-:W-:Y:S02]  /*1dd0*/  IMAD.MOV.U32 R34, RZ, RZ, R30 ;  /* 0x000000ffff227224 */ /* 0x000fe400078e001e */
[----:B------:R-:W-:Y:S01]  /*1de0*/  IMAD.MOV.U32 R35, RZ, RZ, R29 ;  /* 0x000000ffff237224 */ /* 0x000fe200078e001d */
[----:B------:R-:W-:-:S08]  /*1df0*/  ISETP.NE.U32.AND P5, PT, R25, RZ, PT ;  /* 0x000000ff1900720c */ /* 0x000fd00003fa5070 */
[----:B------:R-:W-:Y:S01]  /*1e00*/  LDGSTS.E.BYPASS.LTC128B.128 [R8+0x100], desc[UR38][R34.64], P1 ;  /* 0x0010000022087fae */ /* 0x000fe20008981a26 */
[----:B------:R-:W-:Y:S01]  /*1e10*/  ISETP.NE.U32.AND P1, PT, R24, RZ, PT ;  /* 0x000000ff1800720c */ /* 0x000fe20003f25070 */
[----:B------:R-:W-:Y:S02]  /*1e20*/  IMAD.MOV.U32 R33, RZ, RZ, R31 ;  /* 0x000000ffff217224 */ /* 0x000fe400078e001f */
[----:B------:R-:W-:Y:S02]  /*1e30*/  IMAD.MOV.U32 R30, RZ, RZ, R4 ;  /* 0x000000ffff1e7224 */ /* 0x000fe400078e0004 */
[----:B------:R-:W-:Y:S01]  /*1e40*/  IMAD.MOV.U32 R31, RZ, RZ, R5 ;  /* 0x000000ffff1f7224 */ /* 0x000fe200078e0005 */
[----:B------:R3:W-:Y:S01]  /*1e50*/  LDGSTS.E.BYPASS.LTC128B.128 [R9+0x100], desc[UR38][R32.64], P5 ;  /* 0x0010000020097fae */ /* 0x0007e2000a981a26 */
[----:B------:R-:W4:Y:S01]  /*1e60*/  @P4 LDC.64 R4, c[0x0][0x3b8] ;  /* 0x0000ee00ff044b82 */ /* 0x000f220000000a00 */
[----:B--2---:R-:W-:-:S05]  /*1e70*/  @P6 SHF.R.S32.HI R29, RZ, 0x1f, R23 ;  /* 0x0000001fff1d6819 */ /* 0x004fca0000011417 */
[----:B------:R2:W-:Y:S01]  /*1e80*/  LDGSTS.E.BYPASS.LTC128B.128 [R8+0x1500], desc[UR38][R30.64], P1 ;  /* 0x015000001e087fae */ /* 0x0005e20008981a26 */
[----:B------:R-:W-:Y:S01]  /*1e90*/  ISETP.GE.AND P1, PT, R18, 0x20, PT ;  /* 0x000000201200780c */ /* 0x000fe20003f26270 */
[----:B-1----:R-:W-:Y:S01]  /*1ea0*/  @P6 IMAD R18, R29, R2, RZ ;  /* 0x000000021d126224 */ /* 0x002fe200078e02ff */
[----:B------:R-:W-:-:S03]  /*1eb0*/  ISETP.NE.U32.AND P5, PT, R22, RZ, PT ;  /* 0x000000ff1600720c */ /* 0x000fc60003fa5070 */
[----:B------:R-:W-:Y:S01]  /*1ec0*/  @P6 IMAD R3, R23, R3, R18 ;  /* 0x0000000317036224 */ /* 0x000fe200078e0212 */
[----:B------:R-:W-:-:S04]  /*1ed0*/  SHF.R.U32.HI R25, RZ, 0x1, R165 ;  /* 0x00000001ff197819 */ /* 0x000fc800000116a5 */
[----:B------:R-:W-:Y:S01]  /*1ee0*/  LOP3.LUT R22, R164, 0x3, R25, 0x78, !PT ;  /* 0x00000003a4167812 */ /* 0x000fe200078e7819 */
[----:B---3--:R-:W-:Y:S02]  /*1ef0*/  IMAD.MOV.U32 R32, RZ, RZ, R28 ;  /* 0x000000ffff207224 */ /* 0x008fe400078e001c */
[----:B------:R-:W-:Y:S02]  /*1f00*/  IMAD.MOV.U32 R33, RZ, RZ, R27 ;  /* 0x000000ffff217224 */ /* 0x000fe400078e001b */
[----:B--2---:R-:W-:Y:S01]  /*1f10*/  @P6 IMAD.WIDE.U32 R30, R23, R2, RZ ;  /* 0x00000002171e6225 */ /* 0x004fe200078e00ff */
[----:B------:R-:W-:Y:S02]  /*1f20*/  SHF.R.S32.HI R27, RZ, 0x1f, R14 ;  /* 0x0000001fff1b7819 */ /* 0x000fe4000001140e */
[----:B------:R-:W-:Y:S01]  /*1f30*/  LDGSTS.E.BYPASS.LTC128B.128 [R9+0x1500], desc[UR38][R32.64], P5 ;  /* 0x0150000020097fae */ /* 0x000fe2000a981a26 */
[----:B------:R-:W-:Y:S02]  /*1f40*/  @P6 IMAD.IADD R31, R31, 0x1, R3 ;  /* 0x000000011f1f6824 */ /* 0x000fe400078e0203 */
[----:B------:R-:W1:Y:S01]  /*1f50*/  @P2 LDC.64 R2, c[0x0][0x3b8] ;  /* 0x0000ee00ff022b82 */ /* 0x000e620000000a00 */
[----:B----4-:R-:W-:-:S02]  /*1f60*/  @P4 SHF.R.S32.HI R29, RZ, 0x1f, R21 ;  /* 0x0000001fff1d4819 */ /* 0x010fc40000011415 */
[----:B------:R-:W-:Y:S02]  /*1f70*/  @P6 LEA R23, P5, R30, R166, 0x1 ;  /* 0x000000a61e176211 */ /* 0x000fe400078a08ff */
[----:B------:R-:W-:Y:S01]  /*1f80*/  LEA.HI R214, R27, R14, RZ, 0x2 ;  /* 0x0000000e1bd67211 */ /* 0x000fe200078f10ff */
[----:B------:R-:W-:Y:S01]  /*1f90*/  @P4 IMAD.WIDE.U32 R26, R21, R4, RZ ;  /* 0x00000004151a4225 */ /* 0x000fe200078e00ff */
[----:B------:R-:W-:-:S03]  /*1fa0*/  LOP3.LUT R197, R22, R197, RZ, 0xfc, !PT ;  /* 0x000000c516c57212 */ /* 0x000fc600078efcff */
[----:B------:R-:W-:Y:S01]  /*1fb0*/  IMAD.MOV.U32 R18, RZ, RZ, RZ ;  /* 0x000000ffff127224 */ /* 0x000fe200078e00ff */
[----:B------:R-:W-:Y:S01]  /*1fc0*/  @P6 IADD3 R18, P0, PT, R23, 0x80, RZ ;  /* 0x0000008017126810 */ /* 0x000fe20007f1e0ff */
[----:B------:R-:W-:Y:S01]  /*1fd0*/  @P4 IMAD R22, R29, R4, RZ ;  /* 0x000000041d164224 */ /* 0x000fe200078e02ff */
[----:B------:R-:W-:Y:S02]  /*1fe0*/  @P6 LEA.HI.X R23, R30, R167, R31, 0x1, P5 ;  /* 0x000000a71e176211 */ /* 0x000fe400028f0c1f */
[----:B------:R-:W-:Y:S01]  /*1ff0*/  @P4 LEA R4, P5, R26, R166, 0x1 ;  /* 0x000000a61a044211 */ /* 0x000fe200078a08ff */
[----:B------:R-:W-:Y:S01]  /*2000*/  @P4 IMAD R5, R21, R5, R22 ;  /* 0x0000000515054224 */ /* 0x000fe200078e0216 */
[----:B------:R-:W-:Y:S01]  /*2010*/  LOP3.LUT R24, R25, 0x7, RZ, 0xc0, !PT ;  /* 0x0000000719187812 */ /* 0x000fe200078ec0ff */
[----:B------:R-:W-:Y:S02]  /*2020*/  IMAD.MOV.U32 R21, RZ, RZ, RZ ;  /* 0x000000ffff157224 */ /* 0x000fe400078e00ff */
[----:B------:R-:W-:-:S02]  /*2030*/  IMAD.MOV.U32 R22, RZ, RZ, RZ ;  /* 0x000000ffff167224 */ /* 0x000fc400078e00ff */
[----:B------:R-:W-:Y:S01]  /*2040*/  @P6 IMAD.X R21, RZ, RZ, R23, P0 ;  /* 0x000000ffff156224 */ /* 0x000fe200000e0617 */
[----:B------:R-:W-:Y:S01]  /*2050*/  @P4 IADD3 R22, P0, PT, R4, 0x80, RZ ;  /* 0x0000008004164810 */ /* 0x000fe20007f1e0ff */
[----:B------:R-:W-:Y:S01]  /*2060*/  @P4 IMAD.IADD R23, R27, 0x1, R5 ;  /* 0x000000011b174824 */ /* 0x000fe200078e0205 */
[----:B-----5:R-:W-:Y:S01]  /*2070*/  @P2 SHF.R.S32.HI R5, RZ, 0x1f, R17 ;  /* 0x0000001fff052819 */ /* 0x020fe20000011411 */
[----:B------:R-:W-:Y:S01]  /*2080*/  IMAD.SHL.U32 R4, R12, 0x8, RZ ;  /* 0x000000080c047824 */ /* 0x000fe200078e00ff */
[----:B------:R-:W-:Y:S01]  /*2090*/  LOP3.LUT R25, R214, 0xfffc, RZ, 0xc0, !PT ;  /* 0x0000fffcd6197812 */ /* 0x000fe200078ec0ff */
[----:B------:R-:W-:Y:S01]  /*20a0*/  IMAD R197, R24, 0x28, R197 ;  /* 0x0000002818c57824 */ /* 0x000fe200078e02c5 */
[----:B------:R-:W-:Y:S01]  /*20b0*/  @P4 LEA.HI.X R26, R26, R167, R23, 0x1, P5 ;  /* 0x000000a71a1a4211 */ /* 0x000fe200028f0c17 */
[----:B------:R-:W-:Y:S01]  /*20c0*/  IMAD.SHL.U32 R24, R12, 0x10, RZ ;  /* 0x000000100c187824 */ /* 0x000fe200078e00ff */
[----:B------:R-:W-:Y:S01]  /*20d0*/  LOP3.LUT P5, RZ, R4, 0x10, RZ, 0xc0, !PT ;  /* 0x0000001004ff7812 */ /* 0x000fe200078ac0ff */
[----:B-1----:R-:W-:-:S02]  /*20e0*/  @P2 IMAD R4, R5, R2, RZ ;  /* 0x0000000205042224 */ /* 0x002fc400078e02ff */
[----:B------:R-:W-:Y:S01]  /*20f0*/  IMAD.MOV.U32 R23, RZ, RZ, RZ ;  /* 0x000000ffff177224 */ /* 0x000fe200078e00ff */
[----:B------:R-:W-:Y:S01]  /*2100*/  LOP3.LUT P6, RZ, R24, 0x10, RZ, 0xc0, !PT ;  /* 0x0000001018ff7812 */ /* 0x000fe200078cc0ff */
[----:B------:R-:W-:Y:S02]  /*2110*/  IMAD.IADD R14, R14, 0x1, -R25 ;  /* 0x000000010e0e7824 */ /* 0x000fe400078e0a19 */
[----:B------:R-:W-:Y:S01]  /*2120*/  @P4 IMAD.X R23, RZ, RZ, R26, P0 ;  /* 0x000000ffff174224 */ /* 0x000fe200000e061a */
[----:B------:R-:W-:Y:S01]  /*2130*/  IADD3 R10, P0, PT, R10, UR6, RZ ;  /* 0x000000060a0a7c10 */ /* 0x000fe2000ff1e0ff */
[----:B------:R-:W-:-:S04]  /*2140*/  @P2 IMAD.WIDE.U32 R24, R17, R2, RZ ;  /* 0x0000000211182225 */ /* 0x000fc800078e00ff */
[----:B------:R-:W-:Y:S01]  /*2150*/  @P2 IMAD R3, R17, R3, R4 ;  /* 0x0000000311032224 */ /* 0x000fe200078e0204 */
[----:B------:R-:W-:Y:S01]  /*2160*/  IADD3.X R11, PT, PT, R11, UR7, RZ, P0, !PT ;  /* 0x000000070b0b7c10 */ /* 0x000fe200087fe4ff */
[----:B------:R-:W-:Y:S01]  /*2170*/  IMAD.SHL.U32 R2, R12, 0x4, RZ ;  /* 0x000000040c027824 */ /* 0x000fe200078e00ff */
[----:B------:R-:W-:Y:S01]  /*2180*/  @P2 LEA R5, P0, R24, R166, 0x1 ;  /* 0x000000a618052211 */ /* 0x000fe200078008ff */
[----:B------:R-:W-:Y:S02]  /*2190*/  @P2 IMAD.IADD R3, R25, 0x1, R3 ;  /* 0x0000000119032824 */ /* 0x000fe400078e0203 */
[----:B------:R-:W-:Y:S01]  /*21a0*/  IMAD.MOV.U32 R4, RZ, RZ, RZ ;  /* 0x000000ffff047224 */ /* 0x000fe200078e00ff */
[----:B------:R-:W-:Y:S01]  /*21b0*/  LOP3.LUT P4, RZ, R2, 0x10, RZ, 0xc0, !PT ;  /* 0x0000001002ff7812 */ /* 0x000fe2000788c0ff */
[----:B------:R-:W-:Y:S01]  /*21c0*/  IMAD.SHL.U32 R2, R233, 0x10, RZ ;  /* 0x00000010e9027824 */ /* 0x000fe200078e00ff */
[----:B------:R-:W-:Y:S01]  /*21d0*/  @P2 IADD3 R4, P3, PT, R5, 0x80, RZ ;  /* 0x0000008005042810 */ /* 0x000fe20007f7e0ff */
[----:B------:R-:W-:Y:S01]  /*21e0*/  LDGSTS.E.BYPASS.LTC128B.128 [R7+0x4000], desc[UR38][R10.64], P6 ;  /* 0x040000000a077fae */ /* 0x000fe2000b181a26 */
[----:B------:R-:W-:Y:S01]  /*21f0*/  @P2 LEA.HI.X R3, R24, R167, R3, 0x1, P0 ;  /* 0x000000a718032211 */ /* 0x000fe200000f0c03 */
[----:B------:R-:W-:-:S02]  /*2200*/  IMAD.SHL.U32 R12, R12, 0x2, RZ ;  /* 0x000000020c0c7824 */ /* 0x000fc400078e00ff */
[----:B------:R-:W-:Y:S01]  /*2210*/  IMAD.MOV.U32 R5, RZ, RZ, RZ ;  /* 0x000000ffff057224 */ /* 0x000fe200078e00ff */
[----:B------:R1:W-:Y:S01]  /*2220*/  LDGSTS.E.BYPASS.LTC128B.128 [R7+0x4080], desc[UR38][R10.64+0x80], P5 ;  /* 0x040800800a077fae */ /* 0x0003e2000a981a26 */
[----:B------:R-:W-:Y:S01]  /*2230*/  @P2 IMAD.X R5, RZ, RZ, R3, P3 ;  /* 0x000000ffff052224 */ /* 0x000fe200018e0603 */
[----:B------:R-:W-:Y:S02]  /*2240*/  LOP3.LUT P2, RZ, R2, 0x10, RZ, 0xc0, !PT ;  /* 0x0000001002ff7812 */ /* 0x000fe4000784c0ff */
[----:B------:R-:W-:Y:S02]  /*2250*/  IADD3 R2, P6, PT, R10, UR8, RZ ;  /* 0x000000080a027c10 */ /* 0x000fe4000ffde0ff */
[----:B------:R-:W-:Y:S02]  /*2260*/  LOP3.LUT P0, RZ, R12, 0x10, RZ, 0xc0, !PT ;  /* 0x000000100cff7812 */ /* 0x000fe4000780c0ff */
[----:B------:R-:W-:Y:S02]  /*2270*/  ISETP.NE.U32.AND P3, PT, R0, RZ, PT ;  /* 0x000000ff0000720c */ /* 0x000fe40003f65070 */
[----:B------:R-:W-:Y:S01]  /*2280*/  IADD3.X R3, PT, PT, R11, UR9, RZ, P6, !PT ;  /* 0x000000090b037c10 */ /* 0x000fe2000b7fe4ff */
[----:B------:R-:W-:Y:S01]  /*2290*/  IMAD.SHL.U32 R0, R233, 0x8, RZ ;  /* 0x00000008e9007824 */ /* 0x000fe200078e00ff */
[----:B------:R-:W-:-:S03]  /*22a0*/  ISETP.NE.U32.AND P6, PT, R15, RZ, PT ;  /* 0x000000ff0f00720c */ /* 0x000fc60003fc5070 */
[----:B------:R-:W-:Y:S01]  /*22b0*/  LDGSTS.E.BYPASS.LTC128B.128 [R6+0x4000], desc[UR38][R2.64], P4 ;  /* 0x0400000002067fae */ /* 0x000fe2000a181a26 */
[----:B------:R-:W-:Y:S01]  /*22c0*/  LOP3.LUT P5, RZ, R0, 0x10, RZ, 0xc0, !PT ;  /* 0x0000001000ff7812 */ /* 0x000fe200078ac0ff */
[----:B------:R-:W-:Y:S01]  /*22d0*/  IMAD.SHL.U32 R0, R233, 0x4, RZ ;  /* 0x00000004e9007824 */ /* 0x000fe200078e00ff */
[----:B------:R-:W-:Y:S01]  /*22e0*/  ISETP.NE.U32.AND P4, PT, R13, RZ, PT ;  /* 0x000000ff0d00720c */ /* 0x000fe20003f85070 */
[----:B------:R2:W-:Y:S03]  /*22f0*/  LDGSTS.E.BYPASS.LTC128B.128 [R6+0x4080], desc[UR38][R2.64+0x80], P0 ;  /* 0x0408008002067fae */ /* 0x0005e60008181a26 */
[----:B------:R-:W-:Y:S01]  /*2300*/  LOP3.LUT P0, RZ, R0, 0x10, RZ, 0xc0, !PT ;  /* 0x0000001000ff7812 */ /* 0x000fe2000780c0ff */
[----:B------:R-:W0:Y:S01]  /*2310*/  LDGDEPBAR ;  /* 0x00000000000079af */ /* 0x000e220000000000 */
[----:B-1----:R-:W-:Y:S02]  /*2320*/  IMAD.MOV.U32 R10, RZ, RZ, R20 ;  /* 0x000000ffff0a7224 */ /* 0x002fe400078e0014 */
[----:B------:R-:W-:-:S02]  /*2330*/  IMAD.MOV.U32 R11, RZ, RZ, R19 ;  /* 0x000000ffff0b7224 */ /* 0x000fc400078e0013 */
[----:B------:R-:W-:Y:S02]  /*2340*/  IMAD.MOV.U32 R19, RZ, RZ, R21 ;  /* 0x000000ffff137224 */ /* 0x000fe400078e0015 */
[----:B------:R-:W-:Y:S01]  /*2350*/  IMAD.SHL.U32 R0, R233, 0x2, RZ ;  /* 0x00000002e9007824 */ /* 0x000fe200078e00ff */
[----:B------:R1:W-:Y:S04]  /*2360*/  LDGSTS.E.BYPASS.LTC128B.128 [R8+0x180], desc[UR38][R10.64], P3 ;  /* 0x001800000a087fae */ /* 0x0003e80009981a26 */
[----:B------:R-:W-:Y:S01]  /*2370*/  LDGSTS.E.BYPASS.LTC128B.128 [R9+0x180], desc[UR38][R18.64], P6 ;  /* 0x0018000012097fae */ /* 0x000fe2000b181a26 */
[----:B------:R-:W-:Y:S02]  /*2380*/  IADD3 R220, P6, PT, R2, UR6, RZ ;  /* 0x0000000602dc7c10 */ /* 0x000fe4000ffde0ff */
[----:B------:R-:W-:Y:S01]  /*2390*/  LOP3.LUT P3, RZ, R0, 0x10, RZ, 0xc0, !PT ;  /* 0x0000001000ff7812 */ /* 0x000fe2000786c0ff */
[----:B------:R-:W-:Y:S01]  /*23a0*/  IMAD.SHL.U32 R0, R165, 0x10, RZ ;  /* 0x00000010a5007824 */ /* 0x000fe200078e00ff */
[----:B------:R-:W-:Y:S01]  /*23b0*/  IADD3.X R221, PT, PT, R3, UR7, RZ, P6, !PT ;  /* 0x0000000703dd7c10 */ /* 0x000fe2000b7fe4ff */
[----:B------:R3:W-:Y:S01]  /*23c0*/  LDGSTS.E.BYPASS.LTC128B.128 [R8+0x1580], desc[UR38][R22.64], P4 ;  /* 0x0158000016087fae */ /* 0x0007e2000a181a26 */
[----:B--2---:R-:W-:-:S02]  /*23d0*/  LOP3.LUT R3, R14, 0x80, RZ, 0xc0, !PT ;  /* 0x000000800e037812 */ /* 0x004fc400078ec0ff */
[--C-:B------:R-:W-:Y:S02]  /*23e0*/  LOP3.LUT R2, R164, 0x3, R165.reuse, 0x78, !PT ;  /* 0x00000003a4027812 */ /* 0x100fe400078e78a5 */
[----:B------:R-:W-:Y:S02]  /*23f0*/  LEA.HI R212, R3, R14, RZ, 0x19 ;  /* 0x0000000e03d47211 */ /* 0x000fe400078fc8ff */
[----:B------:R-:W-:Y:S01]  /*2400*/  ISETP.NE.U32.AND P4, PT, R16, RZ, PT ;  /* 0x000000ff1000720c */ /* 0x000fe20003f85070 */
[----:B-1----:R-:W-:Y:S01]  /*2410*/  VIADD R10, R164, 0x2 ;  /* 0x00000002a40a7836 */ /* 0x002fe20000000000 */
[----:B------:R-:W-:Y:S02]  /*2420*/  LOP3.LUT R0, R0, 0xf0, RZ, 0xc0, !PT ;  /* 0x000000f000007812 */ /* 0x000fe400078ec0ff */
[----:B------:R-:W-:-:S09]  /*2430*/  LOP3.LUT R17, R2, 0x4, R165, 0xf4, !PT ;  /* 0x0000000402117812 */ /* 0x000fd200078ef4a5 */
[----:B------:R1:W-:Y:S01]  /*2440*/  LDGSTS.E.BYPASS.LTC128B.128 [R9+0x1580], desc[UR38][R4.64], P4 ;  /* 0x0158000004097fae */ /* 0x0003e2000a181a26 */
[--C-:B------:R-:W-:Y:S02]  /*2450*/  LOP3.LUT R10, R10, 0x3, R165.reuse, 0x78, !PT ;  /* 0x000000030a0a7812 */ /* 0x100fe400078e78a5 */
[--C-:B------:R-:W-:Y:S01]  /*2460*/  LOP3.LUT R3, R2, 0x4, R165.reuse, 0xf8, !PT ;  /* 0x0000000402037812 */ /* 0x100fe200078ef8a5 */
[----:B------:R1:W-:Y:S01]  /*2470*/  LDGSTS.E.BYPASS.LTC128B.128 [R7+0x6000], desc[UR38][R220.64], P2 ;  /* 0x06000000dc077fae */ /* 0x0003e20009181a26 */
[C-C-:B------:R-:W-:Y:S02]  /*2480*/  LOP3.LUT R13, R10.reuse, 0x4, R165.reuse, 0xf8, !PT ;  /* 0x000000040a0d7812 */ /* 0x140fe400078ef8a5 */
[----:B------:R-:W-:Y:S01]  /*2490*/  LOP3.LUT R11, R10, 0x4, R165, 0xf4, !PT ;  /* 0x000000040a0b7812 */ /* 0x000fe200078ef4a5 */
[----:B------:R1:W-:Y:S01]  /*24a0*/  LDGSTS.E.BYPASS.LTC128B.128 [R7+0x6080], desc[UR38][R220.64+0x80], P5 ;  /* 0x06080080dc077fae */ /* 0x0003e2000a981a26 */
[C---:B------:R-:W-:Y:S02]  /*24b0*/  LOP3.LUT R17, R0.reuse, R17, RZ, 0xfc, !PT ;  /* 0x0000001100117212 */ /* 0x040fe400078efcff */
[----:B------:R-:W-:-:S02]  /*24c0*/  LOP3.LUT R15, R0, R3, RZ, 0xfc, !PT ;  /* 0x00000003000f7212 */ /* 0x000fc400078efcff */
[C---:B------:R-:W-:Y:S02]  /*24d0*/  LOP3.LUT R13, R0.reuse, R13, RZ, 0xfc, !PT ;  /* 0x0000000d000d7212 */ /* 0x040fe400078efcff */
[----:B------:R-:W-:Y:S02]  /*24e0*/  LOP3.LUT R11, R0, R11, RZ, 0xfc, !PT ;  /* 0x0000000b000b7212 */ /* 0x000fe400078efcff */
[----:B------:R-:W-:Y:S01]  /*24f0*/  IADD3 R10, P6, PT, R220, UR8, RZ ;  /* 0x00000008dc0a7c10 */ /* 0x000fe2000ffde0ff */
[--C-:B------:R-:W-:Y:S02]  /*2500*/  IMAD R20, R17, 0x10, R148.reuse ;  /* 0x0000001011147824 */ /* 0x100fe400078e0294 */
[--C-:B---3--:R-:W-:Y:S02]  /*2510*/  IMAD R8, R15, 0x10, R148.reuse ;  /* 0x000000100f087824 */ /* 0x108fe400078e0294 */
[--C-:B------:R-:W-:Y:S02]  /*2520*/  IMAD R12, R13, 0x10, R148.reuse ;  /* 0x000000100d0c7824 */ /* 0x100fe400078e0294 */
[----:B------:R-:W-:Y:S01]  /*2530*/  IMAD R148, R11, 0x10, R148 ;  /* 0x000000100b947824 */ /* 0x000fe200078e0294 */
[----:B------:R-:W-:-:S05]  /*2540*/  IADD3.X R11, PT, PT, R221, UR9, RZ, P6, !PT ;  /* 0x00000009dd0b7c10 */ /* 0x000fca000b7fe4ff */
[----:B------:R1:W-:Y:S04]  /*2550*/  LDGSTS.E.BYPASS.LTC128B.128 [R6+0x6000], desc[UR38][R10.64], P0 ;  /* 0x060000000a067fae */ /* 0x0003e80008181a26 */
[----:B------:R1:W-:Y:S04]  /*2560*/  LDGSTS.E.BYPASS.LTC128B.128 [R6+0x6080], desc[UR38][R10.64+0x80], P3 ;  /* 0x060800800a067fae */ /* 0x0003e80009981a26 */
[----:B------:R-:W0:Y:S01]  /*2570*/  LDGDEPBAR ;  /* 0x00000000000079af */ /* 0x000e220000000000 */
[----:B------:R-:W-:-:S05]  /*2580*/  LOP3.LUT R213, R212, 0xfffe, RZ, 0xc0, !PT ;  /* 0x0000fffed4d57812 */ /* 0x000fca00078ec0ff */
[----:B------:R-:W-:-:S05]  /*2590*/  IMAD.MOV R213, RZ, RZ, -R213 ;  /* 0x000000ffffd57224 */ /* 0x000fca00078e0ad5 */
[----:B------:R-:W-:Y:S02]  /*25a0*/  PRMT R213, R213, 0x7710, RZ ;  /* 0x00007710d5d57816 */ /* 0x000fe400000000ff */
[----:B------:R-:W-:-:S03]  /*25b0*/  PRMT R212, R212, 0x8880, RZ ;  /* 0x00008880d4d47816 */ /* 0x000fc600000000ff */
[----:B------:R-:W-:Y:S01]  /*25c0*/  IMAD.IADD R213, R14, 0x1, R213 ;  /* 0x000000010ed57824 */ /* 0x000fe200078e02d5 */
[----:B------:R-:W-:Y:S02]  /*25d0*/  SHF.R.S32.HI R212, RZ, 0x1, R212 ;  /* 0x00000001ffd47819 */ /* 0x000fe400000114d4 */
[----:B------:R-:W-:Y:S01]  /*25e0*/  SHF.R.S32.HI R214, RZ, 0x2, R214 ;  /* 0x00000002ffd67819 */ /* 0x000fe200000114d6 */
[----:B------:R-:W-:-:S06]  /*25f0*/  DEPBAR.LE SB0, 0x3 ;  /* 0x000080c00000791a */ /* 0x000fcc0000000000 */
[----:B------:R-:W-:Y:S05]  /*2600*/  WARPSYNC.ALL ;  /* 0x0000000000007948 */ /* 0x000fea0003800000 */
[----:B-1----:R-:W-:Y:S02]  /*2610*/  PRMT R5, R213, 0x8880, RZ ;  /* 0x00008880d5057816 */ /* 0x002fe400000000ff */
[----:B------:R-:W-:-:S03]  /*2620*/  PRMT R212, R212, 0x9910, RZ ;  /* 0x00009910d4d47816 */ /* 0x000fc600000000ff */
[----:B------:R-:W-:Y:S02]  /*2630*/  IMAD R198, R5, 0xa0, R214 ;  /* 0x000000a005c67824 */ /* 0x000fe400078e02d6 */
[----:B------:R-:W-:Y:S02]  /*2640*/  IMAD R199, R214, 0x40, R212 ;  /* 0x00000040d6c77824 */ /* 0x000fe400078e02d4 */
[----:B------:R-:W-:Y:S02]  /*2650*/  IMAD.SHL.U32 R198, R198, 0x8, RZ ;  /* 0x00000008c6c67824 */ /* 0x000fe400078e00ff */
[----:B------:R-:W-:Y:S02]  /*2660*/  IMAD.SHL.U32 R199, R199, 0x80, RZ ;  /* 0x00000080c7c77824 */ /* 0x000fe400078e00ff */
[----:B------:R-:W-:Y:S02]  /*2670*/  IMAD R198, R198, 0x10, R209 ;  /* 0x00000010c6c67824 */ /* 0x000fe400078e02d1 */
[C---:B------:R-:W-:Y:S01]  /*2680*/  IMAD.IADD R8, R199.reuse, 0x1, R8 ;  /* 0x00000001c7087824 */ /* 0x040fe200078e0208 */
[----:B------:R-:W-:Y:S01]  /*2690*/  BAR.SYNC.DEFER_BLOCKING 0x0 ;  /* 0x0000000000007b1d */ /* 0x000fe20000010000 */
[----:B------:R-:W-:-:S02]  /*26a0*/  IMAD.IADD R12, R199, 0x1, R12 ;  /* 0x00000001c70c7824 */ /* 0x000fc400078e020c */
[C---:B------:R-:W-:Y:S02]  /*26b0*/  IMAD.IADD R20, R199.reuse, 0x1, R20 ;  /* 0x00000001c7147824 */ /* 0x040fe400078e0214 */
[----:B------:R-:W-:Y:S02]  /*26c0*/  IMAD.IADD R148, R199, 0x1, R148 ;  /* 0x00000001c7947824 */ /* 0x000fe400078e0294 */
[----:B------:R-:W-:Y:S01]  /*26d0*/  IMAD R16, R197, 0x10, R198 ;  /* 0x00000010c5107824 */ /* 0x000fe200078e02c6 */
[----:B------:R-:W-:Y:S02]  /*26e0*/  LOP3.LUT R213, R213, 0xffff, RZ, 0xc0, !PT ;  /* 0x0000ffffd5d57812 */ /* 0x000fe400078ec0ff */
[----:B------:R-:W-:Y:S02]  /*26f0*/  CS2R R118, SRZ ;  /* 0x0000000000767805 */ /* 0x000fe4000001ff00 */
[----:B------:R-:W-:Y:S02]  /*2700*/  CS2R R116, SRZ ;  /* 0x0000000000747805 */ /* 0x000fe4000001ff00 */
[----:B------:R-:W-:-:S02]  /*2710*/  CS2R R114, SRZ ;  /* 0x0000000000727805 */ /* 0x000fc4000001ff00 */
[----:B------:R-:W-:Y:S02]  /*2720*/  CS2R R112, SRZ ;  /* 0x0000000000707805 */ /* 0x000fe4000001ff00 */
[----:B------:R-:W-:Y:S02]  /*2730*/  CS2R R54, SRZ ;  /* 0x0000000000367805 */ /* 0x000fe4000001ff00 */
[----:B------:R-:W-:Y:S02]  /*2740*/  CS2R R52, SRZ ;  /* 0x0000000000347805 */ /* 0x000fe4000001ff00 */
[----:B------:R-:W-:Y:S02]  /*2750*/  CS2R R50, SRZ ;  /* 0x0000000000327805 */ /* 0x000fe4000001ff00 */
[----:B------:R-:W-:Y:S02]  /*2760*/  CS2R R48, SRZ ;  /* 0x0000000000307805 */ /* 0x000fe4000001ff00 */
[----:B------:R-:W-:-:S02]  /*2770*/  CS2R R122, SRZ ;  /* 0x00000000007a7805 */ /* 0x000fc4000001ff00 */
[----:B------:R-:W-:Y:S02]  /*2780*/  CS2R R120, SRZ ;  /* 0x0000000000787805 */ /* 0x000fe4000001ff00 */
[----:B------:R-:W-:Y:S02]  /*2790*/  CS2R R110, SRZ ;  /* 0x00000000006e7805 */ /* 0x000fe4000001ff00 */
[----:B------:R-:W-:Y:S02]  /*27a0*/  CS2R R108, SRZ ;  /* 0x00000000006c7805 */ /* 0x000fe4000001ff00 */
[----:B------:R-:W-:Y:S01]  /*27b0*/  CS2R R58, SRZ ;  /* 0x00000000003a7805 */ /* 0x000fe2000001ff00 */
[----:B------:R-:W1:Y:S01]  /*27c0*/  LDSM.16.M88.4 R4, [R16] ;  /* 0x000000001004783b */ /* 0x000e620000000200 */
[----:B------:R-:W-:-:S03]  /*27d0*/  CS2R R56, SRZ ;  /* 0x0000000000387805 */ /* 0x000fc6000001ff00 */
[----:B------:R-:W2:Y:S01]  /*27e0*/  LDSM.16.M88.4 R152, [R16+0x1400] ;  /* 0x001400001098783b */ /* 0x000ea20000000200 */
[----:B------:R-:W-:-:S03]  /*27f0*/  CS2R R46, SRZ ;  /* 0x00000000002e7805 */ /* 0x000fc6000001ff00 */
[----:B------:R-:W3:Y:S01]  /*2800*/  LDSM.16.M88.4 R156, [R16+0x2800] ;  /* 0x00280000109c783b */ /* 0x000ee20000000200 */
[----:B------:R-:W-:-:S03]  /*2810*/  CS2R R44, SRZ ;  /* 0x00000000002c7805 */ /* 0x000fc6000001ff00 */
[----:B------:R4:W1:Y:S01]  /*2820*/  LDSM.16.M88.4 R160, [R16+0x3c00] ;  /* 0x003c000010a0783b */ /* 0x0008620000000200 */
[----:B------:R-:W-:-:S03]  /*2830*/  CS2R R126, SRZ ;  /* 0x00000000007e7805 */ /* 0x000fc6000001ff00 */
[----:B------:R-:W1:Y:S01]  /*2840*/  LDSM.16.MT88.4 R8, [R8] ;  /* 0x000000000808783b */ /* 0x000e620000004200 */
[----:B------:R-:W-:-:S03]  /*2850*/  CS2R R124, SRZ ;  /* 0x00000000007c7805 */ /* 0x000fc6000001ff00 */
[----:B------:R-:W1:Y:S01]  /*2860*/  LDSM.16.MT88.4 R12, [R12] ;  /* 0x000000000c0c783b */ /* 0x000e620000004200 */
[----:B------:R-:W-:-:S03]  /*2870*/  CS2R R106, SRZ ;  /* 0x00000000006a7805 */ /* 0x000fc6000001ff00 */
[----:B------:R-:W1:Y:S01]  /*2880*/  LDSM.16.MT88.4 R20, [R20] ;  /* 0x000000001414783b */ /* 0x000e620000004200 */
[----:B------:R-:W-:-:S03]  /*2890*/  CS2R R104, SRZ ;  /* 0x0000000000687805 */ /* 0x000fc6000001ff00 */
[----:B------:R-:W1:Y:S01]  /*28a0*/  LDSM.16.MT88.4 R148, [R148] ;  /* 0x000000009494783b */ /* 0x000e620000004200 */
        /* <DEDUP_REMOVED lines=18> */
[----:B------:R-:W-:Y:S01]  /*29d0*/  CS2R R34, SRZ ;  /* 0x0000000000227805 */ /* 0x000fe2000001ff00 */
[----:B------:R-:W-:Y:S01]  /*29e0*/  IMAD.MOV.U32 R33, RZ, RZ, RZ ;  /* 0x000000ffff217224 */ /* 0x000fe200078e00ff */
[----:B------:R-:W-:Y:S01]  /*29f0*/  CS2R R138, SRZ ;  /* 0x00000000008a7805 */ /* 0x000fe2000001ff00 */
[----:B------:R-:W-:Y:S01]  /*2a00*/  IMAD.MOV.U32 R32, RZ, RZ, RZ ;  /* 0x000000ffff207224 */ /* 0x000fe200078e00ff */
        /* <DEDUP_REMOVED lines=22> */
[----:B------:R-:W-:Y:S02]  /*2b70*/  PRMT R213, R213, 0x8880, RZ ;  /* 0x00008880d5d57816 */ /* 0x000fe400000000ff */
[----:B----4-:R-:W-:Y:S02]  /*2b80*/  CS2R R16, SRZ ;  /* 0x0000000000107805 */ /* 0x010fe4000001ff00 */
[----:B------:R-:W-:Y:S01]  /*2b90*/  LEA.HI.SX32 R223, R223, 0xfffffffc, 0x1b ;  /* 0xfffffffcdfdf7811 */ /* 0x000fe200078fdaff */
[----:B-123--:R-:W-:Y:S06]  /*2ba0*/  @!P1 BRA `(.L_x_5) ;  /* 0x0000001000a89947 */ /* 0x00efec0003800000 */
[----:B------:R-:W1:Y:S01]  /*2bb0*/  S2R R119, SR_TID.X ;  /* 0x0000000000777919 */ /* 0x000e620000002100 */
[----:B------:R-:W-:Y:S01]  /*2bc0*/  VIADD R164, R164, 0x2 ;  /* 0x00000002a4a47836 */ /* 0x000fe20000000000 */
[----:B------:R-:W-:Y:S01]  /*2bd0*/  IADD3 R216, P0, PT, R166, 0xc0, RZ ;  /* 0x000000c0a6d87810 */ /* 0x000fe20007f1e0ff */
[----:B------:R-:W2:Y:S01]  /*2be0*/  S2UR UR5, SR_CgaCtaId ;  /* 0x00000000000579c3 */ /* 0x000ea20000008800 */
[----:B------:R-:W3:Y:S01]  /*2bf0*/  S2R R227, SR_TID.X ;  /* 0x0000000000e37919 */ /* 0x000ee20000002100 */
[----:B------:R-:W-:Y:S01]  /*2c00*/  LOP3.LUT R196, R0, R3, RZ, 0xfc, !PT ;  /* 0x0000000300c47212 */ /* 0x000fe200078efcff */
[----:B------:R-:W-:Y:S01]  /*2c10*/  UMOV UR6, 0x400 ;  /* 0x0000040000067882 */ /* 0x000fe20000000000 */
[----:B------:R-:W-:Y:S01]  /*2c20*/  IMAD.X R215, RZ, RZ, R167, P0 ;  /* 0x000000ffffd77224 */ /* 0x000fe200000e06a7 */
[----:B------:R-:W-:Y:S01]  /*2c30*/  ISETP.NE.AND P0, PT, R223, RZ, PT ;  /* 0x000000ffdf00720c */ /* 0x000fe20003f05270 */
[----:B------:R-:W-:Y:S01]  /*2c40*/  IMAD.SHL.U32 R197, R197, 0x10, RZ ;  /* 0x00000010c5c57824 */ /* 0x000fe200078e00ff */
[----:B------:R-:W-:Y:S01]  /*2c50*/  UMOV UR9, 0x200 ;  /* 0x0000020000097882 */ /* 0x000fe20000000000 */
[----:B------:R-:W4:Y:S01]  /*2c60*/  S2UR UR4, SR_CgaCtaId ;  /* 0x00000000000479c3 */ /* 0x000f220000008800 */
[----:B------:R-:W-:Y:S01]  /*2c70*/  IMAD.MOV.U32 R217, RZ, RZ, R221 ;  /* 0x000000ffffd97224 */ /* 0x000fe200078e00dd */
[----:B------:R-:W-:Y:S01]  /*2c80*/  SEL R233, R233, RZ, P0 ;  /* 0x000000ffe9e97207 */ /* 0x000fe20000000000 */
[----:B------:R-:W-:Y:S01]  /*2c90*/  IMAD.MOV.U32 R222, RZ, RZ, RZ ;  /* 0x000000ffffde7224 */ /* 0x000fe200078e00ff */
[----:B------:R-:W-:Y:S01]  /*2ca0*/  LOP3.LUT R197, R197, 0x20, RZ, 0x3c, !PT ;  /* 0x00000020c5c57812 */ /* 0x000fe200078e3cff */
[----:B------:R-:W-:Y:S01]  /*2cb0*/  IMAD.MOV.U32 R228, RZ, RZ, -0x200 ;  /* 0xfffffe00ffe47424 */ /* 0x000fe200078e00ff */
[----:B------:R-:W-:Y:S01]  /*2cc0*/  SEL R231, R231, RZ, P0 ;  /* 0x000000ffe7e77207 */ /* 0x000fe20000000000 */
[----:B------:R-:W-:Y:S01]  /*2cd0*/  UMOV UR8, 0x8000 ;  /* 0x0000800000087882 */ /* 0x000fe20000000000 */
[----:B------:R-:W3:Y:S01]  /*2ce0*/  LDC.64 R204, c[0x0][0x3e0] ;  /* 0x0000f800ffcc7b82 */ /* 0x000ee20000000a00 */
[----:B------:R-:W-:-:S07]  /*2cf0*/  UMOV UR7, 0x4 ;  /* 0x0000000400077882 */ /* 0x000fce0000000000 */
[----:B------:R-:W3:Y:S01]  /*2d00*/  LDC.64 R202, c[0x0][0x3e8] ;  /* 0x0000fa00ffca7b82 */ /* 0x000ee20000000a00 */
[----:B--2---:R-:W-:Y:S01]  /*2d10*/  ULEA UR5, UR5, UR6, 0x18 ;  /* 0x0000000605057291 */ /* 0x004fe2000f8ec0ff */
[----:B-1----:R-:W-:-:S03]  /*2d20*/  LOP3.LUT R164, R164, 0x3, R119, 0x78, !PT ;  /* 0x00000003a4a47812 */ /* 0x002fc600078e7877 */
[----:B------:R-:W-:Y:S01]  /*2d30*/  UIADD3 UR5, UPT, UPT, UR5, 0xa000, URZ ;  /* 0x0000a00005057890 */ /* 0x000fe2000fffe0ff */
[--C-:B------:R-:W-:Y:S01]  /*2d40*/  LOP3.LUT R119, R2, 0x4, R165.reuse, 0xf4, !PT ;  /* 0x0000000402777812 */ /* 0x100fe200078ef4a5 */
[----:B----4-:R-:W-:Y:S01]  /*2d50*/  ULEA UR4, UR4, UR6, 0x18 ;  /* 0x0000000604047291 */ /* 0x010fe2000f8ec0ff */
[C-C-:B------:R-:W-:Y:S01]  /*2d60*/  LOP3.LUT R167, R164.reuse, 0x4, R165.reuse, 0xf8, !PT ;  /* 0x00000004a4a77812 */ /* 0x140fe200078ef8a5 */
[C---:B---3--:R-:W-:Y:S01]  /*2d70*/  IMAD.SHL.U32 R230, R227.reuse, 0x40, RZ ;  /* 0x00000040e3e67824 */ /* 0x048fe200078e00ff */
[----:B------:R-:W-:Y:S01]  /*2d80*/  LOP3.LUT R165, R164, 0x4, R165, 0xf4, !PT ;  /* 0x00000004a4a57812 */ /* 0x000fe200078ef4a5 */
[C---:B------:R-:W-:Y:S01]  /*2d90*/  IMAD.SHL.U32 R226, R227.reuse, 0x10, RZ ;  /* 0x00000010e3e27824 */ /* 0x040fe200078e00ff */
[----:B------:R-:W-:Y:S02]  /*2da0*/  LOP3.LUT R166, R227, 0xffff, RZ, 0xc0, !PT ;  /* 0x0000ffffe3a67812 */ /* 0x000fe400078ec0ff */
[----:B------:R-:W-:Y:S02]  /*2db0*/  SHF.R.U32.HI R164, RZ, 0x2, R227 ;  /* 0x00000002ffa47819 */ /* 0x000fe400000116e3 */
[----:B------:R-:W-:-:S02]  /*2dc0*/  SHF.R.U32.HI R166, RZ, 0x2, R166 ;  /* 0x00000002ffa67819 */ /* 0x000fc400000116a6 */
[----:B------:R-:W-:Y:S02]  /*2dd0*/  LOP3.LUT R164, R164, 0x6, RZ, 0xc0, !PT ;  /* 0x00000006a4a47812 */ /* 0x000fe400078ec0ff */
[----:B------:R-:W-:Y:S02]  /*2de0*/  LOP3.LUT R166, R166, 0x6, RZ, 0xc0, !PT ;  /* 0x00000006a6a67812 */ /* 0x000fe400078ec0ff */
[----:B------:R-:W-:Y:S02]  /*2df0*/  LOP3.LUT R164, R164, 0x3e0, R227, 0xf8, !PT ;  /* 0x000003e0a4a47812 */ /* 0x000fe400078ef8e3 */
[C---:B------:R-:W-:Y:S01]  /*2e00*/  LOP3.LUT R2, R0.reuse, R119, RZ, 0xfc, !PT ;  /* 0x0000007700027212 */ /* 0x040fe200078efcff */
[----:B------:R-:W-:Y:S01]  /*2e10*/  IMAD.MOV.U32 R119, RZ, RZ, RZ ;  /* 0x000000ffff777224 */ /* 0x000fe200078e00ff */
[C---:B------:R-:W-:Y:S01]  /*2e20*/  LOP3.LUT R3, R0.reuse, R167, RZ, 0xfc, !PT ;  /* 0x000000a700037212 */ /* 0x040fe200078efcff */
[----:B------:R-:W-:Y:S01]  /*2e30*/  IMAD.SHL.U32 R167, R227, 0x20, RZ ;  /* 0x00000020e3a77824 */ /* 0x000fe200078e00ff */
[----:B------:R-:W-:-:S02]  /*2e40*/  LOP3.LUT R0, R0, R165, RZ, 0xfc, !PT ;  /* 0x000000a500007212 */ /* 0x000fc400078efcff */
[----:B------:R-:W-:Y:S02]  /*2e50*/  LOP3.LUT R165, R166, 0x3e0, R227, 0xf8, !PT ;  /* 0x000003e0a6a57812 */ /* 0x000fe400078ef8e3 */
[----:B------:R-:W-:Y:S02]  /*2e60*/  LOP3.LUT R164, R164, 0x8, RZ, 0xfc, !PT ;  /* 0x00000008a4a47812 */ /* 0x000fe400078efcff */
[----:B------:R-:W-:Y:S02]  /*2e70*/  SHF.R.U32.HI R165, RZ, 0x1, R165 ;  /* 0x00000001ffa57819 */ /* 0x000fe400000116a5 */
[----:B------:R-:W-:Y:S02]  /*2e80*/  SHF.R.U32.HI R164, RZ, 0x1, R164 ;  /* 0x00000001ffa47819 */ /* 0x000fe400000116a4 */
[--C-:B------:R-:W-:Y:S02]  /*2e90*/  LOP3.LUT R234, R165, 0x3, R227.reuse, 0x48, !PT ;  /* 0x00000003a5ea7812 */ /* 0x100fe400078e48e3 */
[----:B------:R-:W-:-:S02]  /*2ea0*/  LOP3.LUT R232, R164, 0x3, R227, 0x48, !PT ;  /* 0x00000003a4e87812 */ /* 0x000fc400078e48e3 */
[--C-:B------:R-:W-:Y:S02]  /*2eb0*/  LOP3.LUT R234, R234, 0x4, R227.reuse, 0xf8, !PT ;  /* 0x00000004eaea7812 */ /* 0x100fe400078ef8e3 */
[--C-:B------:R-:W-:Y:S02]  /*2ec0*/  LOP3.LUT R232, R232, 0x4, R227.reuse, 0xf8, !PT ;  /* 0x00000004e8e87812 */ /* 0x100fe400078ef8e3 */
[----:B------:R-:W-:Y:S01]  /*2ed0*/  LOP3.LUT R230, R230, 0xf800, RZ, 0xc0, !PT ;  /* 0x0000f800e6e67812 */ /* 0x000fe200078ec0ff */
[----:B------:R-:W-:Y:S01]  /*2ee0*/  IMAD R234, R165, 0x28, R234 ;  /* 0x00000028a5ea7824 */ /* 0x000fe200078e02ea */
[----:B------:R-:W-:Y:S01]  /*2ef0*/  SHF.R.U32.HI R225, RZ, 0x1, R227 ;  /* 0x00000001ffe17819 */ /* 0x000fe200000116e3 */
[----:B------:R-:W-:Y:S01]  /*2f00*/  IMAD R232, R164, 0x28, R232 ;  /* 0x00000028a4e87824 */ /* 0x000fe200078e02e8 */
[----:B------:R-:W-:Y:S02]  /*2f10*/  LEA R196, R196, UR5, 0x4 ;  /* 0x00000005c4c47c11 */ /* 0x000fe4000f8e20ff */
[----:B------:R-:W-:-:S02]  /*2f20*/  LEA R2, R2, UR5, 0x4 ;  /* 0x0000000502027c11 */ /* 0x000fc4000f8e20ff */
[----:B------:R-:W-:Y:S02]  /*2f30*/  LEA R3, R3, UR5, 0x4 ;  /* 0x0000000503037c11 */ /* 0x000fe4000f8e20ff */
[----:B------:R-:W-:Y:S02]  /*2f40*/  LEA R0, R0, UR5, 0x4 ;  /* 0x0000000500007c11 */ /* 0x000fe4000f8e20ff */
[----:B------:R-:W-:Y:S02]  /*2f50*/  LOP3.LUT R230, R230, 0x300, R167, 0xf8, !PT ;  /* 0x00000300e6e67812 */ /* 0x000fe400078ef8a7 */
[----:B------:R-:W-:Y:S02]  /*2f60*/  LOP3.LUT R229, R226, 0x40, RZ, 0xc, !PT ;  /* 0x00000040e2e57812 */ /* 0x000fe400078e0cff */
[----:B------:R-:W-:-:S07]  /*2f70*/  LOP3.LUT R224, R225, 0x7, RZ, 0xc0, !PT ;  /* 0x00000007e1e07812 */ /* 0x000fce00078ec0ff */
.L_x_6:
[C---:B-1----:R-:W-:Y:S01]  /*2f80*/  HMMA.16816.F32 R16, R4.reuse, R8, R16 ;  /* 0x000000080410723c */ /* 0x042fe20000001810 */
[----:B------:R-:W-:Y:S02]  /*2f90*/  UIADD3 UR7, UPT, UPT, UR7, 0x1, URZ ;  /* 0x0000000107077890 */ /* 0x000fe4000fffe0ff */
[----:B------:R-:W-:Y:S02]  /*2fa0*/  UIADD3 UR6, UPT, UPT, UR8, -0x8000, URZ ;  /* 0xffff800008067890 */ /* 0x000fe4000fffe0ff */
[C---:B------:R-:W-:Y:S01]  /*2fb0*/  LOP3.LUT R206, R231.reuse, 0x1, RZ, 0xc0, !PT ;  /* 0x00000001e7ce7812 */ /* 0x040fe200078ec0ff */
[--C-:B------:R-:W-:Y:S01]  /*2fc0*/  IMAD.IADD R168, R196, 0x1, R199.reuse ;  /* 0x00000001c4a87824 */ /* 0x100fe200078e02c7 */
[C---:B------:R-:W-:Y:S01]  /*2fd0*/  LOP3.LUT P3, RZ, R231.reuse, 0x4, RZ, 0xc0, !PT ;  /* 0x00000004e7ff7812 */ /* 0x040fe2000786c0ff */
[C---:B------:R-:W-:Y:S01]  /*2fe0*/  HMMA.16816.F32 R24, R4.reuse, R10, R24 ;  /* 0x0000000a0418723c */ /* 0x040fe20000001818 */
[----:B------:R-:W-:Y:S02]  /*2ff0*/  UISETP.NE.AND UP0, UPT, UR7, 0x5, UPT ;  /* 0x000000050700788c */ /* 0x000fe4000bf05270 */
[----:B------:R-:W-:Y:S01]  /*3000*/  ISETP.NE.U32.AND P4, PT, R206, 0x1, PT ;  /* 0x00000001ce00780c */ /* 0x000fe20003f85070 */
[----:B------:R-:W-:Y:S01]  /*3010*/  LDSM.16.MT88.4 R168, [R168+0x1000] ;  /* 0x00100000a8a8783b */ /* 0x000fe20000004200 */
[----:B------:R-:W-:Y:S01]  /*3020*/  LOP3.LUT P5, RZ, R231, 0x2, RZ, 0xc0, !PT ;  /* 0x00000002e7ff7812 */ /* 0x000fe200078ac0ff */
[----:B------:R-:W-:Y:S01]  /*3030*/  IMAD.IADD R200, R197, 0x1, R198 ;  /* 0x00000001c5c87824 */ /* 0x000fe200078e02c6 */
[----:B------:R-:W-:Y:S01]  /*3040*/  LOP3.LUT P1, RZ, R231, 0x8, RZ, 0xc0, !PT ;  /* 0x00000008e7ff7812 */ /* 0x000fe2000782c0ff */
[C---:B------:R-:W-:Y:S01]  /*3050*/  HMMA.16816.F32 R28, R4.reuse, R12, R28 ;  /* 0x0000000c041c723c */ /* 0x040fe2000000181c */
[----:B------:R-:W-:Y:S02]  /*3060*/  UIADD3 UR5, UPT, UPT, UR9, -0x200, URZ ;  /* 0xfffffe0009057890 */ /* 0x000fe4000fffe0ff */
[--C-:B------:R-:W-:Y:S01]  /*3070*/  IMAD.IADD R172, R3, 0x1, R199.reuse ;  /* 0x0000000103ac7824 */ /* 0x100fe200078e02c7 */
[----:B----4-:R-:W2:Y:S01]  /*3080*/  @P3 LDG.E R235, desc[UR38][R218.64+0x40] ;  /* 0x00004026daeb3981 */ /* 0x010ea2000c1e1900 */
[----:B------:R-:W-:Y:S01]  /*3090*/  @UP0 UIADD3 UR5, UPT, UPT, UR9, 0x80, URZ ;  /* 0x0000008009050890 */ /* 0x000fe2000fffe0ff */
[----:B------:R-:W1:Y:S01]  /*30a0*/  @P3 LDC.64 R208, c[0x0][0x3b8] ;  /* 0x0000ee00ffd03b82 */ /* 0x000e620000000a00 */
[--C-:B------:R-:W-:Y:S01]  /*30b0*/  IMAD.IADD R176, R2, 0x1, R199.reuse ;  /* 0x0000000102b07824 */ /* 0x100fe200078e02c7 */
[C---:B------:R-:W-:Y:S01]  /*30c0*/  HMMA.16816.F32 R32, R4.reuse, R14, R32 ;  /* 0x0000000e0420723c */ /* 0x040fe20000001820 */
[----:B------:R-:W3:Y:S01]  /*30d0*/  @!P4 LDG.E R237, desc[UR38][R218.64] ;  /* 0x00000026daedc981 */ /* 0x000ee2000c1e1900 */
[----:B------:R-:W-:Y:S01]  /*30e0*/  @UP0 UIADD3 UR6, UPT, UPT, UR8, 0x2000, URZ ;  /* 0x0000200008060890 */ /* 0x000fe2000fffe0ff */
[----:B------:R-:W-:Y:S03]  /*30f0*/  IMAD.IADD R180, R0, 0x1, R199 ;  /* 0x0000000100b47824 */ /* 0x000fe600078e02c7 */
[----:B------:R-:W4:Y:S01]  /*3100*/  @!P4 LDC.64 R206, c[0x0][0x3b8] ;  /* 0x0000ee00ffcecb82 */ /* 0x000f220000000a00 */
[----:B------:R-:W5:Y:S01]  /*3110*/  @P5 LDG.E R236, desc[UR38][R218.64+0x20] ;  /* 0x00002026daec5981 */ /* 0x000f62000c1e1900 */
[----:B------:R-:W-:Y:S01]  /*3120*/  SHF.R.U32.HI R239, RZ, 0x1, R231 ;  /* 0x00000001ffef7819 */ /* 0x000fe200000116e7 */
[----:B------:R-:W-:Y:S01]  /*3130*/  VIADD R222, R222, 0x1 ;  /* 0x00000001dede7836 */ /* 0x000fe20000000000 */
[C---:B------:R-:W-:Y:S01]  /*3140*/  HMMA.16816.F32 R36, R4.reuse, R20, R36 ;  /* 0x000000140424723c */ /* 0x040fe20000001824 */
[----:B------:R-:W-:Y:S03]  /*3150*/  LDSM.16.MT88.4 R172, [R172+0x1000] ;  /* 0x00100000acac783b */ /* 0x000fe60000004200 */
[----:B------:R-:W1:Y:S01]  /*3160*/  @P5 LDC.64 R210, c[0x0][0x3b8] ;  /* 0x0000ee00ffd25b82 */ /* 0x000e620000000a00 */
[----:B------:R-:W-:Y:S01]  /*3170*/  LOP3.LUT P2, RZ, R239, 0x1, RZ, 0xc0, !PT ;  /* 0x00000001efff7812 */ /* 0x000fe2000784c0ff */
[----:B------:R-:W-:Y:S01]  /*3180*/  USEL UR7, UR7, URZ, UP0 ;  /* 0x000000ff07077287 */ /* 0x000fe20008000000 */
[----:B------:R-:W-:Y:S01]  /*3190*/  SHF.R.U32.HI R242, RZ, 0x1, R233 ;  /* 0x00000001fff27819 */ /* 0x000fe200000116e9 */
[C---:B------:R-:W-:Y:S01]  /*31a0*/  HMMA.16816.F32 R40, R4.reuse, R22, R40 ;  /* 0x000000160428723c */ /* 0x040fe20000001828 */
[----:B------:R-:W-:Y:S02]  /*31b0*/  LDSM.16.MT88.4 R176, [R176+0x1000] ;  /* 0x00100000b0b0783b */ /* 0x000fe40000004200 */
[----:B------:R-:W-:Y:S05]  /*31c0*/  LOP3.LUT P6, RZ, R242, 0x1, RZ, 0xc0, !PT ;  /* 0x00000001f2ff7812 */ /* 0x000fea00078cc0ff */
[C---:B------:R-:W-:Y:S01]  /*31d0*/  HMMA.16816.F32 R44, R4.reuse, R148, R44 ;  /* 0x00000094042c723c */ /* 0x040fe2000000182c */
[----:B------:R-:W4:Y:S04]  /*31e0*/  @P1 LDG.E R221, desc[UR38][R218.64+0x60] ;  /* 0x00006026dadd1981 */ /* 0x000f28000c1e1900 */
[----:B------:R-:W1:Y:S03]  /*31f0*/  LDSM.16.M88.4 R164, [R200] ;  /* 0x00000000c8a4783b */ /* 0x000e660000000200 */
[-C--:B------:R-:W-:Y:S05]  /*3200*/  HMMA.16816.F32 R48, R4, R150.reuse, R48 ;  /* 0x000000960430723c */ /* 0x080fea0000001830 */
[----:B------:R-:W1:Y:S03]  /*3210*/  LDSM.16.MT88.4 R180, [R180+0x1000] ;  /* 0x00100000b4b4783b */ /* 0x000e660000004200 */
[C---:B------:R-:W-:Y:S05]  /*3220*/  HMMA.16816.F32 R52, R152.reuse, R150, R52 ;  /* 0x000000969834723c */ /* 0x040fea0000001834 */
[----:B------:R-:W1:Y:S03]  /*3230*/  LDSM.16.M88.4 R184, [R200+0x1400] ;  /* 0x00140000c8b8783b */ /* 0x000e660000000200 */
[C---:B------:R-:W-:Y:S05]  /*3240*/  HMMA.16816.F32 R56, R152.reuse, R148, R56 ;  /* 0x000000949838723c */ /* 0x040fea0000001838 */
[----:B------:R-:W2:Y:S03]  /*3250*/  LDSM.16.M88.4 R188, [R200+0x2800] ;  /* 0x00280000c8bc783b */ /* 0x000ea60000000200 */
[C---:B------:R-:W-:Y:S05]  /*3260*/  HMMA.16816.F32 R60, R152.reuse, R22, R60 ;  /* 0x00000016983c723c */ /* 0x040fea000000183c */
[----:B------:R-:W2:Y:S03]  /*3270*/  LDSM.16.M88.4 R192, [R200+0x3c00] ;  /* 0x003c0000c8c0783b */ /* 0x000ea60000000200 */
[C---:B------:R-:W-:Y:S08]  /*3280*/  HMMA.16816.F32 R64, R152.reuse, R20, R64 ;  /* 0x000000149840723c */ /* 0x040ff00000001840 */
[C---:B------:R-:W-:Y:S08]  /*3290*/  HMMA.16816.F32 R68, R152.reuse, R14, R68 ;  /* 0x0000000e9844723c */ /* 0x040ff00000001844 */
[C---:B------:R-:W-:Y:S08]  /*32a0*/  HMMA.16816.F32 R72, R152.reuse, R12, R72 ;  /* 0x0000000c9848723c */ /* 0x040ff00000001848 */
[C---:B------:R-:W-:Y:S08]  /*32b0*/  HMMA.16816.F32 R76, R152.reuse, R10, R76 ;  /* 0x0000000a984c723c */ /* 0x040ff0000000184c */
[-C--:B------:R-:W-:Y:S08]  /*32c0*/  HMMA.16816.F32 R80, R152, R8.reuse, R80 ;  /* 0x000000089850723c */ /* 0x080ff00000001850 */
[C---:B------:R-:W-:Y:S08]  /*32d0*/  HMMA.16816.F32 R84, R156.reuse, R8, R84 ;  /* 0x000000089c54723c */ /* 0x040ff00000001854 */
[C---:B------:R-:W-:Y:S08]  /*32e0*/  HMMA.16816.F32 R88, R156.reuse, R10, R88 ;  /* 0x0000000a9c58723c */ /* 0x040ff00000001858 */
[C---:B------:R-:W-:Y:S08]  /*32f0*/  HMMA.16816.F32 R92, R156.reuse, R12, R92 ;  /* 0x0000000c9c5c723c */ /* 0x040ff0000000185c */
        /* <DEDUP_REMOVED lines=12> */
[----:B------:R-:W-:-:S08]  /*33c0*/  HMMA.16816.F32 R144, R160, R8, R144 ;  /* 0x00000008a090723c */ /* 0x000fd00000001890 */
[C---:B-1----:R-:W-:Y:S08]  /*33d0*/  HMMA.16816.F32 R16, R164.reuse, R168, R16 ;  /* 0x000000a8a410723c */ /* 0x042ff00000001810 */
        /* <DEDUP_REMOVED lines=10> */
[C---:B------:R-:W-:Y:S03]  /*3480*/  HMMA.16816.F32 R64, R184.reuse, R176, R64 ;  /* 0x000000b0b840723c */ /* 0x040fe60000001840 */
[----:B----4-:R-:W-:Y:S02]  /*3490*/  @P1 SHF.R.S32.HI R245, RZ, 0x1f, R221 ;  /* 0x0000001ffff51819 */ /* 0x010fe400000114dd */
[----:B---3--:R-:W-:Y:S03]  /*34a0*/  @!P4 SHF.R.S32.HI R241, RZ, 0x1f, R237 ;  /* 0x0000001ffff1c819 */ /* 0x008fe600000114ed */
[C---:B------:R-:W-:Y:S03]  /*34b0*/  HMMA.16816.F32 R68, R184.reuse, R174, R68 ;  /* 0x000000aeb844723c */ /* 0x040fe60000001844 */
[----:B-----5:R-:W-:Y:S01]  /*34c0*/  @P5 SHF.R.S32.HI R239, RZ, 0x1f, R236 ;  /* 0x0000001fffef5819 */ /* 0x020fe200000114ec */
[-C--:B------:R-:W-:Y:S02]  /*34d0*/  @!P4 IMAD R238, R241, R206.reuse, RZ ;  /* 0x000000cef1eec224 */ /* 0x080fe400078e02ff */
[C---:B------:R-:W-:Y:S02]  /*34e0*/  @!P4 IMAD.WIDE.U32 R240, R237.reuse, R206, RZ ;  /* 0x000000ceedf0c225 */ /* 0x040fe400078e00ff */
[C---:B------:R-:W-:Y:S03]  /*34f0*/  HMMA.16816.F32 R72, R184.reuse, R172, R72 ;  /* 0x000000acb848723c */ /* 0x040fe60000001848 */
[----:B------:R-:W-:Y:S01]  /*3500*/  @!P4 IMAD R243, R237, R207, R238 ;  /* 0x000000cfedf3c224 */ /* 0x000fe200078e02ee */
[----:B--2---:R-:W-:Y:S01]  /*3510*/  @P3 SHF.R.S32.HI R207, RZ, 0x1f, R235 ;  /* 0x0000001fffcf3819 */ /* 0x004fe200000114eb */
[----:B------:R-:W-:Y:S01]  /*3520*/  IMAD.MOV.U32 R238, RZ, RZ, RZ ;  /* 0x000000ffffee7224 */ /* 0x000fe200078e00ff */
[C---:B------:R-:W-:Y:S01]  /*3530*/  @!P4 LEA R238, P0, R240.reuse, R216, 0x1 ;  /* 0x000000d8f0eec211 */ /* 0x040fe200078008ff */
[----:B------:R-:W-:Y:S01]  /*3540*/  @!P4 IMAD.IADD R206, R241, 0x1, R243 ;  /* 0x00000001f1cec824 */ /* 0x000fe200078e02f3 */
[C---:B------:R-:W-:Y:S01]  /*3550*/  HMMA.16816.F32 R76, R184.reuse, R170, R76 ;  /* 0x000000aab84c723c */ /* 0x040fe2000000184c */
[----:B------:R-:W-:Y:S02]  /*3560*/  IMAD.MOV.U32 R237, RZ, RZ, RZ ;  /* 0x000000ffffed7224 */ /* 0x000fe400078e00ff */
[----:B------:R-:W-:Y:S01]  /*3570*/  @P5 IMAD R239, R239, R210, RZ ;  /* 0x000000d2efef5224 */ /* 0x000fe200078e02ff */
[----:B------:R-:W-:Y:S01]  /*3580*/  @!P4 LEA.HI.X R237, R240, R215, R206, 0x1, P0 ;  /* 0x000000d7f0edc211 */ /* 0x000fe200000f0cce */
[-C--:B------:R-:W-:Y:S02]  /*3590*/  @P3 IMAD R240, R207, R208.reuse, RZ ;  /* 0x000000d0cff03224 */ /* 0x080fe400078e02ff */
[C---:B------:R-:W-:Y:S01]  /*35a0*/  @P3 IMAD.WIDE.U32 R206, R235.reuse, R208, RZ ;  /* 0x000000d0ebce3225 */ /* 0x040fe200078e00ff */
[----:B------:R-:W-:Y:S01]  /*35b0*/  SHF.R.U32.HI R208, RZ, 0x2, R231 ;  /* 0x00000002ffd07819 */ /* 0x000fe200000116e7 */
[-C--:B------:R-:W-:Y:S03]  /*35c0*/  HMMA.16816.F32 R80, R184, R168.reuse, R80 ;  /* 0x000000a8b850723c */ /* 0x080fe60000001850 */
[----:B------:R-:W-:Y:S02]  /*35d0*/  @P3 IMAD R209, R235, R209, R240 ;  /* 0x000000d1ebd13224 */ /* 0x000fe400078e02f0 */
[----:B------:R-:W-:Y:S03]  /*35e0*/  @P5 IMAD.WIDE.U32 R242, R236, R210, RZ ;  /* 0x000000d2ecf25225 */ /* 0x000fe600078e00ff */
[C---:B------:R-:W-:Y:S01]  /*35f0*/  HMMA.16816.F32 R84, R188.reuse, R168, R84 ;  /* 0x000000a8bc54723c */ /* 0x040fe20000001854 */
[----:B------:R-:W-:Y:S02]  /*3600*/  IMAD.MOV.U32 R240, RZ, RZ, RZ ;  /* 0x000000fffff07224 */ /* 0x000fe400078e00ff */
[----:B------:R-:W-:Y:S01]  /*3610*/  IMAD.MOV.U32 R235, RZ, RZ, RZ ;  /* 0x000000ffffeb7224 */ /* 0x000fe200078e00ff */
[-C--:B------:R-:W-:Y:S01]  /*3620*/  @P5 LEA R240, P4, R242, R216.reuse, 0x1 ;  /* 0x000000d8f2f05211 */ /* 0x080fe200078808ff */
[----:B------:R-:W-:Y:S01]  /*3630*/  @P5 IMAD R239, R236, R211, R239 ;  /* 0x000000d3ecef5224 */ /* 0x000fe200078e02ef */
[----:B------:R-:W-:Y:S01]  /*3640*/  CS2R R210, SRZ ;  /* 0x0000000000d27805 */ /* 0x000fe2000001ff00 */
[----:B------:R-:W-:Y:S01]  /*3650*/  @P3 IMAD.IADD R207, R207, 0x1, R209 ;  /* 0x00000001cfcf3824 */ /* 0x000fe200078e02d1 */
[C---:B------:R-:W-:Y:S01]  /*3660*/  @P3 LEA R210, P0, R206.reuse, R216, 0x1 ;  /* 0x000000d8ced23211 */ /* 0x040fe200078008ff */
[----:B------:R-:W-:Y:S01]  /*3670*/  @P5 IMAD.IADD R239, R243, 0x1, R239 ;  /* 0x00000001f3ef5824 */ /* 0x000fe200078e02ef */
[----:B------:R-:W-:Y:S01]  /*3680*/  SHF.R.U32.HI R236, RZ, 0x2, R233 ;  /* 0x00000002ffec7819 */ /* 0x000fe200000116e9 */
[----:B------:R-:W-:Y:S01]  /*3690*/  IMAD.U32 R209, RZ, RZ, UR4 ;  /* 0x00000004ffd17e24 */ /* 0x000fe2000f8e00ff */
[-C--:B------:R-:W-:Y:S01]  /*36a0*/  @P3 LEA.HI.X R211, R206, R215.reuse, R207, 0x1, P0 ;  /* 0x000000d7ced33211 */ /* 0x080fe200000f0ccf */
[C---:B------:R-:W-:Y:S01]  /*36b0*/  HMMA.16816.F32 R88, R188.reuse, R170, R88 ;  /* 0x000000aabc58723c */ /* 0x040fe20000001858 */
[----:B------:R-:W1:Y:S02]  /*36c0*/  @P1 LDC.64 R206, c[0x0][0x3b8] ;  /* 0x0000ee00ffce1b82 */ /* 0x000e640000000a00 */
[----:B------:R-:W-:Y:S01]  /*36d0*/  LOP3.LUT P0, RZ, R231, 0x1, RZ, 0xc0, !PT ;  /* 0x00000001e7ff7812 */ /* 0x000fe2000780c0ff */
[----:B------:R-:W-:Y:S01]  /*36e0*/  IMAD R241, R234, 0x10, R209 ;  /* 0x00000010eaf17824 */ /* 0x000fe200078e02d1 */
[----:B------:R-:W-:Y:S01]  /*36f0*/  @P5 LEA.HI.X R235, R242, R215, R239, 0x1, P4 ;  /* 0x000000d7f2eb5211 */ /* 0x000fe200020f0cef */
[----:B------:R-:W-:Y:S01]  /*3700*/  IMAD R244, R232, 0x10, R209 ;  /* 0x00000010e8f47824 */ /* 0x000fe200078e02d1 */
[----:B------:R-:W-:Y:S01]  /*3710*/  IADD3 R220, P4, P3, R220, R204, R202 ;  /* 0x000000ccdcdc7210 */ /* 0x000fe20007b9e0ca */
[----:B------:R-:W-:Y:S01]  /*3720*/  VIADD R239, R241, UR9 ;  /* 0x00000009f1ef7c36 */ /* 0x000fe20008000000 */
[----:B------:R-:W-:Y:S01]  /*3730*/  LOP3.LUT P5, RZ, R208, 0x1, RZ, 0xc0, !PT ;  /* 0x00000001d0ff7812 */ /* 0x000fe200078ac0ff */
[----:B------:R-:W-:Y:S01]  /*3740*/  VIADD R243, R244, UR9 ;  /* 0x00000009f4f37c36 */ /* 0x000fe20008000000 */
[----:B------:R-:W-:Y:S01]  /*3750*/  IADD3.X R217, PT, PT, R217, R205, R203, P4, P3 ;  /* 0x000000cdd9d97210 */ /* 0x000fe200027e64cb */
[----:B------:R-:W-:Y:S01]  /*3760*/  IMAD.MOV.U32 R241, RZ, RZ, R235 ;  /* 0x000000fffff17224 */ /* 0x000fe200078e00eb */
[----:B------:R-:W-:Y:S01]  /*3770*/  LOP3.LUT P3, RZ, R236, 0x1, RZ, 0xc0, !PT ;  /* 0x00000001ecff7812 */ /* 0x000fe2000786c0ff */
[----:B------:R-:W-:Y:S01]  /*3780*/  IMAD.MOV.U32 R236, RZ, RZ, R238 ;  /* 0x000000ffffec7224 */ /* 0x000fe200078e00ee */
[----:B------:R-:W-:Y:S01]  /*3790*/  SHF.R.U32.HI R208, RZ, 0x3, R231 ;  /* 0x00000003ffd07819 */ /* 0x000fe200000116e7 */
[----:B------:R-:W-:Y:S01]  /*37a0*/  VIADD R235, R209, 0xa000 ;  /* 0x0000a000d1eb7836 */ /* 0x000fe20000000000 */
[----:B------:R-:W-:Y:S01]  /*37b0*/  SHF.R.U32.HI R244, RZ, 0x3, R233 ;  /* 0x00000003fff47819 */ /* 0x000fe200000116e9 */
[C---:B------:R-:W-:Y:S01]  /*37c0*/  HMMA.16816.F32 R92, R188.reuse, R172, R92 ;  /* 0x000000acbc5c723c */ /* 0x040fe2000000185c */
[----:B------:R-:W-:Y:S01]  /*37d0*/  @!PT LDS RZ, [RZ] ;  /* 0x00000000fffff984 */ /* 0x000fe20000000800 */
[----:B------:R-:W-:Y:S01]  /*37e0*/  @!PT LDS RZ, [RZ] ;  /* 0x00000000fffff984 */ /* 0x000fe20000000800 */
[----:B------:R-:W-:Y:S01]  /*37f0*/  @!PT LDS RZ, [RZ] ;  /* 0x00000000fffff984 */ /* 0x000fe20000000800 */
[----:B------:R1:W-:Y:S01]  /*3800*/  @P0 LDGSTS.E.BYPASS.LTC128B.128 [R239], desc[UR38][R236.64] ;  /* 0x00000000ecef0fae */ /* 0x0003e2000b981a26 */
[----:B------:R-:W-:Y:S01]  /*3810*/  UMOV UR9, UR5 ;  /* 0x0000000500097c82 */ /* 0x000fe20008000000 */
[----:B------:R-:W-:Y:S02]  /*3820*/  LOP3.LUT P4, RZ, R208, 0x1, RZ, 0xc0, !PT ;  /* 0x00000001d0ff7812 */ /* 0x000fe4000788c0ff */
[--C-:B------:R-:W-:Y:S02]  /*3830*/  SHF.R.U32.HI R208, RZ, 0x3, R227.reuse ;  /* 0x00000003ffd07819 */ /* 0x100fe400000116e3 */
[----:B------:R-:W-:Y:S01]  /*3840*/  LOP3.LUT P0, RZ, R233, 0x1, RZ, 0xc0, !PT ;  /* 0x00000001e9ff7812 */ /* 0x000fe2000780c0ff */
[C---:B------:R-:W-:Y:S01]  /*3850*/  HMMA.16816.F32 R96, R188.reuse, R174, R96 ;  /* 0x000000aebc60723c */ /* 0x040fe20000001860 */
[----:B------:R2:W-:Y:S02]  /*3860*/  @P2 LDGSTS.E.BYPASS.LTC128B.128 [R243], desc[UR38][R240.64] ;  /* 0x00000000f0f32fae */ /* 0x0005e4000b981a26 */
[----:B------:R-:W-:Y:S02]  /*3870*/  LOP3.LUT R242, R227, R208, RZ, 0x3c, !PT ;  /* 0x000000d0e3f27212 */ /* 0x000fe400078e3cff */
[----:B------:R-:W-:Y:S02]  /*3880*/  LOP3.LUT P2, RZ, R244, 0x1, RZ, 0xc0, !PT ;  /* 0x00000001f4ff7812 */ /* 0x000fe4000784c0ff */
[C---:B------:R-:W-:Y:S01]  /*3890*/  LOP3.LUT R238, R242.reuse, 0x3, RZ, 0xc0, !PT ;  /* 0x00000003f2ee7812 */ /* 0x040fe200078ec0ff */
[----:B------:R-:W-:Y:S01]  /*38a0*/  IMAD.SHL.U32 R242, R242, 0x10, RZ ;  /* 0x00000010f2f27824 */ /* 0x000fe200078e00ff */
[C---:B------:R-:W-:Y:S03]  /*38b0*/  HMMA.16816.F32 R100, R188.reuse, R176, R100 ;  /* 0x000000b0bc64723c */ /* 0x040fe60000001864 */
[----:B------:R-:W-:Y:S05]  /*38c0*/  LOP3.LUT R247, R238, 0x4, R227, 0xf8, !PT ;  /* 0x00000004eef77812 */ /* 0x000fea00078ef8e3 */
[----:B------:R-:W-:Y:S01]  /*38d0*/  IMAD R238, R247, 0x10, R230 ;  /* 0x00000010f7ee7824 */ /* 0x000fe200078e02e6 */
[C---:B------:R-:W-:Y:S03]  /*38e0*/  HMMA.16816.F32 R104, R188.reuse, R178, R104 ;  /* 0x000000b2bc68723c */ /* 0x040fe60000001868 */
[-C--:B-1----:R-:W-:Y:S01]  /*38f0*/  @P1 IMAD R236, R245, R206.reuse, RZ ;  /* 0x000000cef5ec1224 */ /* 0x082fe200078e02ff */
[----:B------:R-:W-:Y:S01]  /*3900*/  IADD3 R237, PT, PT, R209, UR8, R238 ;  /* 0x00000008d1ed7c10 */ /* 0x000fe2000fffe0ee */
[C---:B------:R-:W-:Y:S03]  /*3910*/  @P1 IMAD.WIDE.U32 R244, R221.reuse, R206, RZ ;  /* 0x000000ceddf41225 */ /* 0x040fe600078e00ff */
[C---:B------:R-:W-:Y:S03]  /*3920*/  HMMA.16816.F32 R108, R188.reuse, R180, R108 ;  /* 0x000000b4bc6c723c */ /* 0x040fe6000000186c */
[----:B------:R-:W-:Y:S01]  /*3930*/  @P1 IMAD R236, R221, R207, R236 ;  /* 0x000000cfddec1224 */ /* 0x000fe200078e02ec */
[----:B------:R-:W-:Y:S01]  /*3940*/  CS2R R206, SRZ ;  /* 0x0000000000ce7805 */ /* 0x000fe2000001ff00 */
[----:B------:R-:W-:Y:S01]  /*3950*/  @P0 IMAD.MOV.U32 R221, RZ, RZ, R217 ;  /* 0x000000ffffdd0224 */ /* 0x000fe200078e00d9 */
[----:B--2---:R-:W-:Y:S01]  /*3960*/  LOP3.LUT R241, R229, 0x30, R242, 0xf8, !PT ;  /* 0x00000030e5f17812 */ /* 0x004fe200078ef8f2 */
[----:B------:R-:W-:Y:S01]  /*3970*/  @P1 IMAD.IADD R236, R245, 0x1, R236 ;  /* 0x00000001f5ec1824 */ /* 0x000fe200078e02ec */
[-C--:B------:R-:W-:Y:S02]  /*3980*/  HMMA.16816.F32 R112, R188, R182.reuse, R112 ;  /* 0x000000b6bc70723c */ /* 0x080fe40000001870 */
[----:B------:R1:W-:Y:S01]  /*3990*/  @P0 LDGSTS.E.BYPASS.LTC128B.128 [R237+0xa000], desc[UR38][R220.64] ;  /* 0x0a000000dced0fae */ /* 0x0003e2000b981a26 */
[C---:B------:R-:W-:Y:S04]  /*39a0*/  @P1 LEA R206, P0, R244.reuse, R216, 0x1 ;  /* 0x000000d8f4ce1211 */ /* 0x040fe800078008ff */
[----:B------:R-:W-:Y:S01]  /*39b0*/  @P1 LEA.HI.X R207, R244, R215, R236, 0x1, P0 ;  /* 0x000000d7f4cf1211 */ /* 0x000fe200000f0cec */
[C---:B------:R-:W-:Y:S04]  /*39c0*/  HMMA.16816.F32 R116, R192.reuse, R182, R116 ;  /* 0x000000b6c074723c */ /* 0x040fe80000001874 */
[----:B------:R-:W-:Y:S02]  /*39d0*/  IADD3 R240, P0, PT, R220, R204, RZ ;  /* 0x000000ccdcf07210 */ /* 0x000fe40007f1e0ff */
[----:B------:R-:W-:Y:S02]  /*39e0*/  LOP3.LUT R236, R230, R241, RZ, 0xfc, !PT ;  /* 0x000000f1e6ec7212 */ /* 0x000fe400078efcff */
[C---:B------:R-:W-:Y:S03]  /*39f0*/  HMMA.16816.F32 R120, R192.reuse, R180, R120 ;  /* 0x000000b4c078723c */ /* 0x040fe60000001878 */
[----:B------:R-:W-:Y:S01]  /*3a00*/  IMAD.X R241, R217, 0x1, R205, P0 ;  /* 0x00000001d9f17824 */ /* 0x000fe200000e06cd */
[----:B------:R-:W-:Y:S01]  /*3a10*/  IADD3 R245, PT, PT, R235, UR8, R236 ;  /* 0x00000008ebf57c10 */ /* 0x000fe2000fffe0ec */
[----:B------:R-:W-:Y:S01]  /*3a20*/  UMOV UR8, UR6 ;  /* 0x0000000600087c82 */ /* 0x000fe20008000000 */
[C---:B------:R-:W-:Y:S02]  /*3a30*/  ISETP.NE.AND P0, PT, R222.reuse, 0x5, PT ;  /* 0x00000005de00780c */ /* 0x040fe40003f05270 */
[C---:B------:R-:W-:Y:S03]  /*3a40*/  HMMA.16816.F32 R124, R192.reuse, R178, R124 ;  /* 0x000000b2c07c723c */ /* 0x040fe6000000187c */
[----:B------:R-:W-:Y:S01]  /*3a50*/  SEL R222, R222, RZ, P0 ;  /* 0x000000ffdede7207 */ /* 0x000fe20000000000 */
[----:B-1----:R-:W-:Y:S04]  /*3a60*/  @P6 IMAD.MOV.U32 R221, RZ, RZ, R217 ;  /* 0x000000ffffdd6224 */ /* 0x002fe800078e00d9 */
[C---:B------:R-:W-:Y:S01]  /*3a70*/  HMMA.16816.F32 R128, R192.reuse, R176, R128 ;  /* 0x000000b0c080723c */ /* 0x040fe20000001880 */
[----:B------:R1:W-:Y:S07]  /*3a80*/  @P6 LDGSTS.E.BYPASS.LTC128B.128 [R237+0xa080], desc[UR38][R220.64+0x80] ;  /* 0x0a080080dced6fae */ /* 0x0003ee000b981a26 */
[C---:B------:R-:W-:Y:S01]  /*3a90*/  HMMA.16816.F32 R132, R192.reuse, R174, R132 ;  /* 0x000000aec084723c */ /* 0x040fe20000001884 */
[----:B------:R2:W-:Y:S07]  /*3aa0*/  @P5 LDGSTS.E.BYPASS.LTC128B.128 [R239+0x1400], desc[UR38][R210.64] ;  /* 0x01400000d2ef5fae */ /* 0x0005ee000b981a26 */
[C---:B------:R-:W-:Y:S01]  /*3ab0*/  HMMA.16816.F32 R136, R192.reuse, R172, R136 ;  /* 0x000000acc088723c */ /* 0x040fe20000001888 */
[----:B------:R3:W-:Y:S07]  /*3ac0*/  @P4 LDGSTS.E.BYPASS.LTC128B.128 [R243+0x1400], desc[UR38][R206.64] ;  /* 0x01400000cef34fae */ /* 0x0007ee000b981a26 */
[C---:B------:R-:W-:Y:S01]  /*3ad0*/  HMMA.16816.F32 R140, R192.reuse, R170, R140 ;  /* 0x000000aac08c723c */ /* 0x040fe2000000188c */
[----:B------:R4:W-:Y:S02]  /*3ae0*/  @P3 LDGSTS.E.BYPASS.LTC128B.128 [R245+0x400], desc[UR38][R240.64] ;  /* 0x00400000f0f53fae */ /* 0x0009e4000b981a26 */
[----:B-1----:R-:W-:Y:S05]  /*3af0*/  SEL R237, R228, 0x80, !P0 ;  /* 0x00000080e4ed7807 */ /* 0x002fea0004000000 */
[----:B------:R-:W-:Y:S01]  /*3b00*/  HMMA.16816.F32 R144, R192, R168, R144 ;  /* 0x000000a8c090723c */ /* 0x000fe20000001890 */
[----:B------:R4:W-:Y:S02]  /*3b10*/  @P2 LDGSTS.E.BYPASS.LTC128B.128 [R245+0x480], desc[UR38][R240.64+0x80] ;  /* 0x00480080f0f52fae */ /* 0x0009e4000b981a26 */
[----:B------:R-:W-:Y:S02]  /*3b20*/  IMAD.IADD R198, R198, 0x1, R237 ;  /* 0x00000001c6c67824 */ /* 0x000fe400078e02ed */
[C---:B--2---:R-:W-:Y:S02]  /*3b30*/  VIADD R211, R199.reuse, 0xffff8000 ;  /* 0xffff8000c7d37836 */ /* 0x044fe40000000000 */
[----:B------:R-:W-:Y:S01]  /*3b40*/  @P0 VIADD R211, R199, 0x2000 ;  /* 0x00002000c7d30836 */ /* 0x000fe20000000000 */
[----:B------:R-:W-:Y:S01]  /*3b50*/  IADD3 R216, P0, PT, R216, 0x40, RZ ;  /* 0x00000040d8d87810 */ /* 0x000fe20007f1e0ff */
[----:B------:R-:W0:Y:S02]  /*3b60*/  LDGDEPBAR ;  /* 0x00000000000079af */ /* 0x000e240000000000 */
[----:B------:R-:W-:Y:S01]  /*3b70*/  IMAD.MOV.U32 R199, RZ, RZ, R211 ;  /* 0x000000ffffc77224 */ /* 0x000fe200078e00d3 */
[C---:B---3--:R-:W-:Y:S01]  /*3b80*/  LOP3.LUT R207, R227.reuse, 0x1f, RZ, 0xc0, !PT ;  /* 0x0000001fe3cf7812 */ /* 0x048fe200078ec0ff */
[----:B------:R-:W-:Y:S02]  /*3b90*/  IMAD.SHL.U32 R206, R227, 0x4, RZ ;  /* 0x00000004e3ce7824 */ /* 0x000fe400078e00ff */
[----:B------:R-:W-:Y:S01]  /*3ba0*/  IMAD.X R215, RZ, RZ, R215, P0 ;  /* 0x000000ffffd77224 */ /* 0x000fe200000e06d7 */
[----:B------:R-:W-:Y:S02]  /*3bb0*/  SHF.R.U32.HI R236, RZ, 0x4, R207 ;  /* 0x00000004ffec7819 */ /* 0x000fe400000116cf */
[----:B------:R-:W-:Y:S02]  /*3bc0*/  LOP3.LUT R210, R206, 0x4, RZ, 0xc0, !PT ;  /* 0x00000004ced27812 */ /* 0x000fe400078ec0ff */
[C---:B------:R-:W-:Y:S01]  /*3bd0*/  LOP3.LUT R221, R236.reuse, 0x3, R225, 0x78, !PT ;  /* 0x00000003ecdd7812 */ /* 0x040fe200078e78e1 */
[C---:B------:R-:W-:Y:S01]  /*3be0*/  VIADD R160, R236.reuse, 0x2 ;  /* 0x00000002eca07836 */ /* 0x040fe20000000000 */
[--C-:B------:R-:W-:Y:S02]  /*3bf0*/  LOP3.LUT R236, R236, 0x3, R227.reuse, 0x78, !PT ;  /* 0x00000003ecec7812 */ /* 0x100fe400078e78e3 */
[----:B------:R-:W-:Y:S01]  /*3c00*/  LOP3.LUT R221, R221, R210, RZ, 0xfc, !PT ;  /* 0x000000d2dddd7212 */ /* 0x000fe200078efcff */
[----:B------:R-:W-:Y:S01]  /*3c10*/  VIADD R210, R223, 0xffffffff ;  /* 0xffffffffdfd27836 */ /* 0x000fe20000000000 */
[--C-:B------:R-:W-:Y:S02]  /*3c20*/  LOP3.LUT R160, R160, 0x3, R227.reuse, 0x78, !PT ;  /* 0x00000003a0a07812 */ /* 0x100fe400078e78e3 */
[----:B------:R-:W-:Y:S01]  /*3c30*/  LOP3.LUT R239, R236, 0x4, R227, 0xf8, !PT ;  /* 0x00000004ecef7812 */ /* 0x000fe200078ef8e3 */
[----:B------:R-:W-:Y:S01]  /*3c40*/  IMAD R221, R224, 0x28, R221 ;  /* 0x00000028e0dd7824 */ /* 0x000fe200078e02dd */
[C-C-:B------:R-:W-:Y:S02]  /*3c50*/  LOP3.LUT R163, R160.reuse, 0x4, R227.reuse, 0xf8, !PT ;  /* 0x00000004a0a37812 */ /* 0x140fe400078ef8e3 */
[--C-:B------:R-:W-:Y:S01]  /*3c60*/  LOP3.LUT R161, R160, 0x4, R227.reuse, 0xf4, !PT ;  /* 0x00000004a0a17812 */ /* 0x100fe200078ef4e3 */
[----:B------:R-:W-:Y:S04]  /*3c70*/  DEPBAR.LE SB0, 0x3 ;  /* 0x000080c00000791a */ /* 0x000fe80000000000 */
[----:B------:R-:W-:Y:S01]  /*3c80*/  BAR.SYNC.DEFER_BLOCKING 0x0 ;  /* 0x0000000000007b1d */ /* 0x000fe20000010000 */
[----:B------:R-:W-:Y:S01]  /*3c90*/  IMAD R237, R221, 0x10, R198 ;  /* 0x00000010dded7824 */ /* 0x000fe200078e02c6 */
[--C-:B------:R-:W-:Y:S02]  /*3ca0*/  LOP3.LUT R162, R163, 0xf0, R226.reuse, 0xf8, !PT ;  /* 0x000000f0a3a27812 */ /* 0x100fe400078ef8e2 */
[--C-:B------:R-:W-:Y:S02]  /*3cb0*/  LOP3.LUT R160, R161, 0xf0, R226.reuse, 0xf8, !PT ;  /* 0x000000f0a1a07812 */ /* 0x100fe400078ef8e2 */
[----:B------:R-:W-:Y:S01]  /*3cc0*/  LOP3.LUT R221, R236, 0x4, R227, 0xf4, !PT ;  /* 0x00000004ecdd7812 */ /* 0x000fe200078ef4e3 */
[--C-:B------:R-:W-:Y:S01]  /*3cd0*/  IMAD R3, R162, 0x10, R235.reuse ;  /* 0x00000010a2037824 */ /* 0x100fe200078e02eb */
[--C-:B------:R-:W-:Y:S01]  /*3ce0*/  LOP3.LUT R238, R239, 0xf0, R226.reuse, 0xf8, !PT ;  /* 0x000000f0efee7812 */ /* 0x100fe200078ef8e2 */
[----:B------:R-:W-:Y:S01]  /*3cf0*/  IMAD R0, R160, 0x10, R235 ;  /* 0x00000010a0007824 */ /* 0x000fe200078e02eb */
[----:B------:R-:W-:Y:S01]  /*3d00*/  LOP3.LUT R236, R221, 0xf0, R226, 0xf8, !PT ;  /* 0x000000f0ddec7812 */ /* 0x000fe200078ef8e2 */
[----:B------:R-:W-:Y:S01]  /*3d10*/  IMAD.IADD R221, R3, 0x1, R211 ;  /* 0x0000000103dd7824 */ /* 0x000fe200078e02d3 */
[----:B------:R-:W-:Y:S01]  /*3d20*/  ISETP.GT.AND P0, PT, R223, -0x3, PT ;  /* 0xfffffffddf00780c */ /* 0x000fe20003f04270 */
[--C-:B------:R-:W-:Y:S01]  /*3d30*/  IMAD R196, R238, 0x10, R235.reuse ;  /* 0x00000010eec47824 */ /* 0x100fe200078e02eb */
[----:B------:R-:W-:Y:S01]  /*3d40*/  ISETP.NE.AND P1, PT, R210, RZ, PT ;  /* 0x000000ffd200720c */ /* 0x000fe20003f25270 */
[----:B------:R-:W-:Y:S02]  /*3d50*/  IMAD R2, R236, 0x10, R235 ;  /* 0x00000010ec027824 */ /* 0x000fe400078e02eb */
[--C-:B------:R-:W-:Y:S01]  /*3d60*/  IMAD.IADD R236, R196, 0x1, R211.reuse ;  /* 0x00000001c4ec7824 */ /* 0x100fe200078e02d3 */
[----:B------:R-:W-:Y:S01]  /*3d70*/  SEL R231, R231, RZ, P1 ;  /* 0x000000ffe7e77207 */ /* 0x000fe20000800000 */
[--C-:B------:R-:W-:Y:S01]  /*3d80*/  IMAD.IADD R235, R2, 0x1, R211.reuse ;  /* 0x0000000102eb7824 */ /* 0x100fe200078e02d3 */
[----:B------:R-:W-:Y:S01]  /*3d90*/  SEL R233, R233, RZ, P1 ;  /* 0x000000ffe9e97207 */ /* 0x000fe20000800000 */
[----:B------:R-:W-:Y:S02]  /*3da0*/  IMAD.IADD R211, R0, 0x1, R211 ;  /* 0x0000000100d37824 */ /* 0x000fe400078e02d3 */
[----:B------:R-:W-:Y:S01]  /*3db0*/  IMAD.MOV.U32 R223, RZ, RZ, R210 ;  /* 0x000000ffffdf7224 */ /* 0x000fe200078e00d2 */
[----:B------:R4:W1:Y:S08]  /*3dc0*/  LDSM.16.M88.4 R4, [R237] ;  /* 0x00000000ed04783b */ /* 0x0008700000000200 */
[----:B------:R4:W1:Y:S08]  /*3dd0*/  LDSM.16.M88.4 R152, [R237+0x1400] ;  /* 0x00140000ed98783b */ /* 0x0008700000000200 */
[----:B------:R4:W1:Y:S08]  /*3de0*/  LDSM.16.M88.4 R156, [R237+0x2800] ;  /* 0x00280000ed9c783b */ /* 0x0008700000000200 */
[----:B------:R4:W1:Y:S08]  /*3df0*/  LDSM.16.M88.4 R160, [R237+0x3c00] ;  /* 0x003c0000eda0783b */ /* 0x0008700000000200 */
[----:B------:R4:W1:Y:S08]  /*3e00*/  LDSM.16.MT88.4 R8, [R236] ;  /* 0x00000000ec08783b */ /* 0x0008700000004200 */
[----:B------:R4:W1:Y:S08]  /*3e10*/  LDSM.16.MT88.4 R20, [R235] ;  /* 0x00000000eb14783b */ /* 0x0008700000004200 */
[----:B------:R4:W1:Y:S08]  /*3e20*/  LDSM.16.MT88.4 R12, [R221] ;  /* 0x00000000dd0c783b */ /* 0x0008700000004200 */
[----:B------:R4:W1:Y:S01]  /*3e30*/  LDSM.16.MT88.4 R148, [R211] ;  /* 0x00000000d394783b */ /* 0x0008620000004200 */
[----:B------:R-:W-:Y:S08]  /*3e40*/  @P0 BRA `(.L_x_6) ;  /* 0xfffffff0004c0947 */ /* 0x000ff0000383ffff */
.L_x_5:
[----:B------:R-:W0:Y:S01]  /*3e50*/  LDGDEPBAR ;  /* 0x00000000000079af */ /* 0x000e220000000000 */
[----:B------:R-:W2:Y:S03]  /*3e60*/  LDCU.64 UR4, c[0x0][0x490] ;  /* 0x00009200ff0477ac */ /* 0x000ea60008000a00 */
[----:B------:R-:W0:Y:S01]  /*3e70*/  LDGDEPBAR ;  /* 0x00000000000079af */ /* 0x000e220000000000 */
[----:B--2---:R-:W-:-:S04]  /*3e80*/  UISETP.NE.U32.AND UP0, UPT, UR4, URZ, UPT ;  /* 0x000000ff0400728c */ /* 0x004fc8000bf05070 */
[----:B------:R-:W-:Y:S01]  /*3e90*/  UISETP.NE.AND.EX UP0, UPT, UR5, URZ, UPT, UP0 ;  /* 0x000000ff0500728c */ /* 0x000fe2000bf05300 */
[----:B------:R-:W-:-:S04]  /*3ea0*/  DEPBAR.LE SB0, 0x0 ;  /* 0x000080000000791a */ /* 0x000fc80000000000 */
[----:B------:R-:W-:Y:S06]  /*3eb0*/  BAR.SYNC.DEFER_BLOCKING 0x0 ;  /* 0x0000000000007b1d */ /* 0x000fec0000010000 */
[----:B------:R-:W-:Y:S05]  /*3ec0*/  BRA.U !UP0, `(.L_x_7) ;  /* 0x00000001081c7547 */ /* 0x000fea000b800000 */
[----:B------:R-:W2:Y:S02]  /*3ed0*/  LDC.64 R2, c[0x0][0x490] ;  /* 0x00012400ff027b82 */ /* 0x000ea40000000a00 */
[----:B--2---:R-:W2:Y:S02]  /*3ee0*/  LDG.E.64 R2, desc[UR38][R2.64] ;  /* 0x0000002602027981 */ /* 0x004ea4000c1e1b00 */
[----:B--2---:R-:W-:-:S04]  /*3ef0*/  ISETP.NE.U32.AND P0, PT, R2, RZ, PT ;  /* 0x000000ff0200720c */ /* 0x004fc80003f05070 */
[----:B------:R-:W-:-:S13]  /*3f00*/  ISETP.NE.AND.EX P0, PT, R3, RZ, PT, P0 ;  /* 0x000000ff0300720c */ /* 0x000fda0003f05300 */
[----:B------:R-:W-:Y:S05]  /*3f10*/  @!P0 BRA `(.L_x_7) ;  /* 0x0000000000088947 */ /* 0x000fea0003800000 */
[----:B------:R2:W5:Y:S01]  /*3f20*/  LD.E R183, desc[UR38][R2.64] ;  /* 0x0000002602b77980 */ /* 0x000562000c101900 */
[----:B------:R-:W-:Y:S05]  /*3f30*/  BRA `(.L_x_8) ;  /* 0x0000000000247947 */ /* 0x000fea0003800000 */
.L_x_7:
[----:B------:R-:W2:Y:S02]  /*3f40*/  LDCU.64 UR4, c[0x0][0x480] ;  /* 0x00009000ff0477ac */ /* 0x000ea40008000a00 */
[----:B--2---:R-:W-:-:S04]  /*3f50*/  UISETP.NE.U32.AND UP0, UPT, UR4, URZ, UPT ;  /* 0x000000ff0400728c */ /* 0x004fc8000bf05070 */
[----:B------:R-:W-:-:S09]  /*3f60*/  UISETP.NE.AND.EX UP0, UPT, UR5, URZ, UPT, UP0 ;  /* 0x000000ff0500728c */ /* 0x000fd2000bf05300 */
[----:B------:R-:W-:Y:S05]  /*3f70*/  BRA.U !UP0, `(.L_x_9) ;  /* 0x00000001080c7547 */ /* 0x000fea000b800000 */
[----:B------:R-:W2:Y:S02]  /*3f80*/  LDC.64 R2, c[0x0][0x480] ;  /* 0x00012000ff027b82 */ /* 0x000ea40000000a00 */
[----:B--2---:R3:W5:Y:S01]  /*3f90*/  LDG.E R183, desc[UR38][R2.64] ;  /* 0x0000002602b77981 */ /* 0x004762000c1e1900 */
[----:B------:R-:W-:Y:S05]  /*3fa0*/  BRA `(.L_x_8) ;  /* 0x0000000000087947 */ /* 0x000fea0003800000 */
.L_x_9:
[----:B------:R-:W2:Y:S02]  /*3fb0*/  LDCU UR4, c[0x0][0x478] ;  /* 0x00008f00ff0477ac */ /* 0x000ea40008000800 */
[----:B--2---:R-:W-:-:S07]  /*3fc0*/  MOV R183, UR4 ;  /* 0x0000000400b77c02 */ /* 0x004fce0008000f00 */
.L_x_8:
[----:B------:R-:W1:Y:S02]  /*3fd0*/  LDCU.64 UR4, c[0x0][0x498] ;  /* 0x00009300ff0477ac */ /* 0x000e640008000a00 */
[----:B-1----:R-:W-:-:S04]  /*3fe0*/  UISETP.NE.U32.AND UP0, UPT, UR4, URZ, UPT ;  /* 0x000000ff0400728c */ /* 0x002fc8000bf05070 */
[----:B------:R-:W-:-:S09]  /*3ff0*/  UISETP.NE.AND.EX UP0, UPT, UR5, URZ, UPT, UP0 ;  /* 0x000000ff0500728c */ /* 0x000fd2000bf05300 */
[----:B------:R-:W-:Y:S05]  /*4000*/  BRA.U !UP0, `(.L_x_10) ;  /* 0x00000001081c7547 */ /* 0x000fea000b800000 */
[----:B------:R-:W1:Y:S02]  /*4010*/  LDC.64 R190, c[0x0][0x498] ;  /* 0x00012600ffbe7b82 */ /* 0x000e640000000a00 */
[----:B-1----:R-:W2:Y:S02]  /*4020*/  LDG.E.64 R190, desc[UR38][R190.64] ;  /* 0x00000026bebe7981 */ /* 0x002ea4000c1e1b00 */
[----:B--2---:R-:W-:-:S04]  /*4030*/  ISETP.NE.U32.AND P0, PT, R190, RZ, PT ;  /* 0x000000ffbe00720c */ /* 0x004fc80003f05070 */
[----:B------:R-:W-:-:S13]  /*4040*/  ISETP.NE.AND.EX P0, PT, R191, RZ, PT, P0 ;  /* 0x000000ffbf00720c */ /* 0x000fda0003f05300 */
[----:B------:R-:W-:Y:S05]  /*4050*/  @!P0 BRA `(.L_x_10) ;  /* 0x0000000000088947 */ /* 0x000fea0003800000 */
[----:B------:R1:W5:Y:S01]  /*4060*/  LD.E R190, desc[UR38][R190.64] ;  /* 0x00000026bebe7980 */ /* 0x000362000c101900 */
[----:B------:R-:W-:Y:S05]  /*4070*/  BRA `(.L_x_11) ;  /* 0x0000000000247947 */ /* 0x000fea0003800000 */
.L_x_10:
[----:B------:R-:W1:Y:S02]  /*4080*/  LDCU.64 UR4, c[0x0][0x488] ;  /* 0x00009100ff0477ac */ /* 0x000e640008000a00 */
[----:B-1----:R-:W-:-:S04]  /*4090*/  UISETP.NE.U32.AND UP0, UPT, UR4, URZ, UPT ;  /* 0x000000ff0400728c */ /* 0x002fc8000bf05070 */
[----:B------:R-:W-:-:S09]  /*40a0*/  UISETP.NE.AND.EX UP0, UPT, UR5, URZ, UPT, UP0 ;  /* 0x000000ff0500728c */ /* 0x000fd2000bf05300 */
[----:B------:R-:W-:Y:S05]  /*40b0*/  BRA.U !UP0, `(.L_x_12) ;  /* 0x00000001080c7547 */ /* 0x000fea000b800000 */
[----:B------:R-:W1:Y:S02]  /*40c0*/  LDC.64 R190, c[0x0][0x488] ;  /* 0x00012200ffbe7b82 */ /* 0x000e640000000a00 */
[----:B-1----:R1:W5:Y:S01]  /*40d0*/  LDG.E R190, desc[UR38][R190.64] ;  /* 0x00000026bebe7981 */ /* 0x002362000c1e1900 */
[----:B------:R-:W-:Y:S05]  /*40e0*/  BRA `(.L_x_11) ;  /* 0x0000000000087947 */ /* 0x000fea0003800000 */
.L_x_12:
[----:B------:R-:W1:Y:S02]  /*40f0*/  LDCU UR4, c[0x0][0x47c] ;  /* 0x00008f80ff0477ac */ /* 0x000e640008000800 */
[----:B-1----:R-:W-:-:S07]  /*4100*/  MOV R190, UR4 ;  /* 0x0000000400be7c02 */ /* 0x002fce0008000f00 */
.L_x_11:
[----:B------:R-:W4:Y:S01]  /*4110*/  S2R R7, SR_CTAID.Y ;  /* 0x0000000000077919 */ /* 0x000f220000002600 */
[----:B------:R-:W1:Y:S01]  /*4120*/  LDC.64 R4, c[0x0][0x398] ;  /* 0x0000e600ff047b82 */ /* 0x000e620000000a00 */
[----:B------:R-:W4:Y:S01]  /*4130*/  LDCU UR4, c[0x0][0x38c] ;  /* 0x00007180ff0477ac */ /* 0x000f220008000800 */
[----:B------:R-:W-:Y:S01]  /*4140*/  IMAD.MOV.U32 R9, RZ, RZ, -0x1 ;  /* 0xffffffffff097424 */ /* 0x000fe200078e00ff */
[----:B--23--:R-:W2:Y:S05]  /*4150*/  S2R R3, SR_CTAID.X ;  /* 0x0000000000037919 */ /* 0x00ceaa0000002500 */
[----:B------:R-:W3:Y:S01]  /*4160*/  LDC.64 R184, c[0x0][0x3b0] ;  /* 0x0000ec00ffb87b82 */ /* 0x000ee20000000a00 */
[----:B-1----:R-:W-:-:S02]  /*4170*/  SHF.L.U32 R2, R9, R4, RZ ;  /* 0x0000000409027219 */ /* 0x002fc400000006ff */
[----:B------:R-:W-:Y:S02]  /*4180*/  ISETP.NE.AND P0, PT, R5, RZ, PT ;  /* 0x000000ff0500720c */ /* 0x000fe40003f05270 */
[----:B----4-:R-:W-:Y:S02]  /*4190*/  SHF.L.U32 R0, R7, R4, RZ ;  /* 0x0000000407007219 */ /* 0x010fe400000006ff */
[----:B--2---:R-:W-:Y:S02]  /*41a0*/  LOP3.LUT R191, R3, R2, RZ, 0x30, !PT ;  /* 0x0000000203bf7212 */ /* 0x004fe400078e30ff */
[----:B------:R-:W-:-:S03]  /*41b0*/  SHF.R.U32.HI R4, RZ, R4, R3 ;  /* 0x00000004ff047219 */ /* 0x000fc60000011603 */
[----:B------:R-:W-:-:S04]  /*41c0*/  IMAD.IADD R191, R0, 0x1, R191 ;  /* 0x0000000100bf7824 */ /* 0x000fc800078e02bf */
[----:B------:R-:W-:-:S04]  /*41d0*/  IMAD R3, R191, UR4, R4 ;  /* 0x00000004bf037c24 */ /* 0x000fc8000f8e0204 */
[----:B---3--:R-:W-:Y:S01]  /*41e0*/  IMAD.WIDE R184, R3, 0x4, R184 ;  /* 0x0000000403b87825 */ /* 0x008fe200078e02b8 */
[----:B------:R-:W-:Y:S06]  /*41f0*/  @P0 BRA `(.L_x_13) ;  /* 0x0000000000600947 */ /* 0x000fec0003800000 */
[----:B------:R-:W1:Y:S01]  /*4200*/  LDCU UR8, c[0x0][0x394] ;  /* 0x00007280ff0877ac */ /* 0x000e620008000800 */
[----:B------:R-:W-:Y:S01]  /*4210*/  MOV R0, 0xffffffff ;  /* 0xffffffff00007802 */ /* 0x000fe20000000f00 */
[----:B------:R-:W2:Y:S01]  /*4220*/  LDCU.64 UR6, c[0x0][0x4b8] ;  /* 0x00009700ff0677ac */ /* 0x000ea20008000a00 */
[----:B------:R-:W3:Y:S01]  /*4230*/  LDCU.64 UR4, c[0x0][0x4b0] ;  /* 0x00009600ff0477ac */ /* 0x000ee20008000a00 */
[----:B-1----:R-:W-:Y:S01]  /*4240*/  UISETP.GE.AND UP0, UPT, UR8, 0x2, UPT ;  /* 0x000000020800788c */ /* 0x002fe2000bf06270 */
[----:B--2---:R-:W-:Y:S01]  /*4250*/  MOV R2, UR6 ;  /* 0x0000000600027c02 */ /* 0x004fe20008000f00 */
[----:B------:R-:W-:Y:S01]  /*4260*/  IMAD.U32 R3, RZ, RZ, UR7 ;  /* 0x00000007ff037e24 */ /* 0x000fe2000f8e00ff */
[----:B---3--:R-:W-:Y:S01]  /*4270*/  MOV R186, UR4 ;  /* 0x0000000400ba7c02 */ /* 0x008fe20008000f00 */
[----:B------:R-:W-:-:S05]  /*4280*/  IMAD.U32 R187, RZ, RZ, UR5 ;  /* 0x00000005ffbb7e24 */ /* 0x000fca000f8e00ff */
[----:B------:R-:W-:Y:S05]  /*4290*/  BRA.U !UP0, `(.L_x_14) ;  /* 0x0000000108f07547 */ /* 0x000fea000b800000 */
[----:B------:R-:W1:Y:S01]  /*42a0*/  S2R R0, SR_TID.X ;  /* 0x0000000000007919 */ /* 0x000e620000002100 */
[----:B------:R-:W2:Y:S01]  /*42b0*/  S2UR UR8, SR_CTAID.Z ;  /* 0x00000000000879c3 */ /* 0x000ea20000002700 */
[----:B------:R-:W-:Y:S01]  /*42c0*/  MOV R2, UR6 ;  /* 0x0000000600027c02 */ /* 0x000fe20008000f00 */
[----:B------:R-:W-:Y:S01]  /*42d0*/  IMAD.U32 R3, RZ, RZ, UR7 ;  /* 0x00000007ff037e24 */ /* 0x000fe2000f8e00ff */
[----:B------:R-:W-:Y:S01]  /*42e0*/  MOV R186, UR4 ;  /* 0x0000000400ba7c02 */ /* 0x000fe20008000f00 */
[----:B------:R-:W-:Y:S01]  /*42f0*/  IMAD.U32 R187, RZ, RZ, UR5 ;  /* 0x00000005ffbb7e24 */ /* 0x000fe2000f8e00ff */
[----:B-1----:R-:W-:Y:S01]  /*4300*/  ISETP.NE.AND P0, PT, R0, RZ, PT ;  /* 0x000000ff0000720c */ /* 0x002fe20003f05270 */
[----:B------:R-:W-:Y:S02]  /*4310*/  IMAD.MOV.U32 R0, RZ, RZ, -0x1 ;  /* 0xffffffffff007424 */ /* 0x000fe400078e00ff */
[----:B--2---:R-:W-:-:S10]  /*4320*/  IMAD.U32 R201, RZ, RZ, UR8 ;  /* 0x00000008ffc97e24 */ /* 0x004fd4000f8e00ff */
[----:B------:R1:W2:Y:S04]  /*4330*/  @!P0 LDG.E.STRONG.GPU R0, desc[UR38][R184.64] ;  /* 0x00000026b8008981 */ /* 0x0002a8000c1ef900 */
[----:B--2---:R-:W-:Y:S01]  /*4340*/  @!P0 CCTL.IVALL ;  /* 0x00000000ff00898f */ /* 0x004fe20002000000 */
[----:B------:R-:W-:-:S04]  /*4350*/  ISETP.NE.AND P0, PT, R201, RZ, PT ;  /* 0x000000ffc900720c */ /* 0x000fc80003f05270 */
[----:B-----5:R-:W-:Y:S01]  /*4360*/  FSEL R190, R190, 1, !P0 ;  /* 0x3f800000bebe7808 */ /* 0x020fe20004000000 */
[----:B------:R-:W-:Y:S08]  /*4370*/  BRA `(.L_x_14) ;  /* 0x0000000000b87947 */ /* 0x000ff00003800000 */
.L_x_13:
[----:B------:R-:W-:Y:S02]  /*4380*/  ISETP.NE.AND P0, PT, R5, 0x3, PT ;  /* 0x000000030500780c */ /* 0x000fe40003f05270 */
[----:B------:R-:W-:-:S11]  /*4390*/  MOV R0, 0xffffffff ;  /* 0xffffffff00007802 */ /* 0x000fd60000000f00 */
[----:B------:R-:W-:Y:S05]  /*43a0*/  @!P0 BRA `(.L_x_15) ;  /* 0x00000000008c8947 */ /* 0x000fea0003800000 */
[----:B------:R-:W-:-:S13]  /*43b0*/  ISETP.NE.AND P0, PT, R5, 0x2, PT ;  /* 0x000000020500780c */ /* 0x000fda0003f05270 */
[----:B------:R-:W-:Y:S05]  /*43c0*/  @!P0 BRA `(.L_x_16) ;  /* 0x0000000000408947 */ /* 0x000fea0003800000 */
[----:B------:R-:W1:Y:S01]  /*43d0*/  LDC R186, c[0x0][0x4b0] ;  /* 0x00012c00ffba7b82 */ /* 0x000e620000000800 */
[----:B------:R-:W-:-:S07]  /*43e0*/  ISETP.NE.AND P0, PT, R5, 0x1, PT ;  /* 0x000000010500780c */ /* 0x000fce0003f05270 */
[----:B------:R-:W2:Y:S08]  /*43f0*/  LDC R187, c[0x0][0x4b4] ;  /* 0x00012d00ffbb7b82 */ /* 0x000eb00000000800 */
[----:B------:R-:W3:Y:S08]  /*4400*/  LDC R2, c[0x0][0x4b8] ;  /* 0x00012e00ff027b82 */ /* 0x000ef00000000800 */
[----:B------:R-:W4:Y:S01]  /*4410*/  LDC R3, c[0x0][0x4bc] ;  /* 0x00012f00ff037b82 */ /* 0x000f220000000800 */
[----:B------:R-:W-:Y:S05]  /*4420*/  @P0 BRA `(.L_x_14) ;  /* 0x00000000008c0947 */ /* 0x000fea0003800000 */
[----:B------:R-:W1:Y:S08]  /*4430*/  S2UR UR4, SR_CTAID.Z ;  /* 0x00000000000479c3 */ /* 0x000e700000002700 */
[----:B------:R-:W2:Y:S08]  /*4440*/  LDC.64 R6, c[0x0][0x3a8] ;  /* 0x0000ea00ff067b82 */ /* 0x000eb00000000a00 */
[----:B---34-:R-:W3:Y:S01]  /*4450*/  LDC.64 R2, c[0x0][0x4b8] ;  /* 0x00012e00ff027b82 */ /* 0x018ee20000000a00 */
[----:B-1----:R-:W-:-:S05]  /*4460*/  MOV R201, UR4 ;  /* 0x0000000400c97c02 */ /* 0x002fca0008000f00 */
[----:B--2---:R-:W-:-:S04]  /*4470*/  IMAD.WIDE.U32 R8, R201, R6, RZ ;  /* 0x00000006c9087225 */ /* 0x004fc800078e00ff */
[----:B------:R-:W-:Y:S01]  /*4480*/  IMAD R7, R201, R7, RZ ;  /* 0x00000007c9077224 */ /* 0x000fe200078e02ff */
[----:B---3--:R-:W-:-:S04]  /*4490*/  LEA R2, P0, R8, R2, 0x2 ;  /* 0x0000000208027211 */ /* 0x008fc800078010ff */
[----:B------:R-:W-:-:S04]  /*44a0*/  IADD3 R6, PT, PT, R9, R7, RZ ;  /* 0x0000000709067210 */ /* 0x000fc80007ffe0ff */
[----:B------:R-:W-:Y:S01]  /*44b0*/  LEA.HI.X R3, R8, R3, R6, 0x2, P0 ;  /* 0x0000000308037211 */ /* 0x000fe200000f1406 */
[----:B------:R-:W-:Y:S06]  /*44c0*/  BRA `(.L_x_14) ;  /* 0x0000000000647947 */ /* 0x000fec0003800000 */
.L_x_16:
[----:B------:R-:W1:Y:S08]  /*44d0*/  S2UR UR4, SR_CTAID.Z ;  /* 0x00000000000479c3 */ /* 0x000e700000002700 */
[----:B------:R-:W2:Y:S08]  /*44e0*/  LDC.64 R8, c[0x0][0x4d0] ;  /* 0x00013400ff087b82 */ /* 0x000eb00000000a00 */
[----:B------:R-:W3:Y:S08]  /*44f0*/  LDC.64 R6, c[0x0][0x3a8] ;  /* 0x0000ea00ff067b82 */ /* 0x000ef00000000a00 */
[----:B------:R-:W4:Y:S01]  /*4500*/  LDC.64 R186, c[0x0][0x4b0] ;  /* 0x00012c00ffba7b82 */ /* 0x000f220000000a00 */
[----:B-1----:R-:W-:-:S07]  /*4510*/  MOV R201, UR4 ;  /* 0x0000000400c97c02 */ /* 0x002fce0008000f00 */
[----:B------:R-:W1:Y:S01]  /*4520*/  LDC.64 R2, c[0x0][0x4b8] ;  /* 0x00012e00ff027b82 */ /* 0x000e620000000a00 */
[----:B--2---:R-:W-:-:S04]  /*4530*/  IMAD.WIDE.U32 R12, R201, R8, RZ ;  /* 0x00000008c90c7225 */ /* 0x004fc800078e00ff */
[C---:B------:R-:W-:Y:S02]  /*4540*/  IMAD R9, R201.reuse, R9, RZ ;  /* 0x00000009c9097224 */ /* 0x040fe400078e02ff */
[----:B---3--:R-:W-:-:S03]  /*4550*/  IMAD.WIDE.U32 R10, R201, R6, RZ ;  /* 0x00000006c90a7225 */ /* 0x008fc600078e00ff */
[----:B------:R-:W-:Y:S01]  /*4560*/  IADD3 R9, PT, PT, R13, R9, RZ ;  /* 0x000000090d097210 */ /* 0x000fe20007ffe0ff */
[----:B------:R-:W-:Y:S01]  /*4570*/  IMAD R7, R201, R7, RZ ;  /* 0x00000007c9077224 */ /* 0x000fe200078e02ff */
[----:B----4-:R-:W-:-:S04]  /*4580*/  LEA R186, P1, R12, R186, 0x2 ;  /* 0x000000ba0cba7211 */ /* 0x010fc800078210ff */
[----:B------:R-:W-:Y:S02]  /*4590*/  IADD3 R7, PT, PT, R11, R7, RZ ;  /* 0x000000070b077210 */ /* 0x000fe40007ffe0ff */
[----:B------:R-:W-:Y:S02]  /*45a0*/  LEA.HI.X R187, R12, R187, R9, 0x2, P1 ;  /* 0x000000bb0cbb7211 */ /* 0x000fe400008f1409 */
[----:B-1----:R-:W-:-:S04]  /*45b0*/  LEA R2, P0, R10, R2, 0x2 ;  /* 0x000000020a027211 */ /* 0x002fc800078010ff */
[----:B------:R-:W-:Y:S01]  /*45c0*/  LEA.HI.X R3, R10, R3, R7, 0x2, P0 ;  /* 0x000000030a037211 */ /* 0x000fe200000f1407 */
[----:B------:R-:W-:Y:S08]  /*45d0*/  BRA `(.L_x_14) ;  /* 0x0000000000207947 */ /* 0x000ff00003800000 */
.L_x_15:
[----:B------:R-:W1:Y:S08]  /*45e0*/  S2UR UR4, SR_CTAID.Z ;  /* 0x00000000000479c3 */ /* 0x000e700000002700 */
[----:B------:R-:W2:Y:S08]  /*45f0*/  LDC.64 R186, c[0x0][0x4b0] ;  /* 0x00012c00ffba7b82 */ /* 0x000eb00000000a00 */
[----:B------:R-:W3:Y:S01]  /*4600*/  LDC.64 R2, c[0x0][0x4b8] ;  /* 0x00012e00ff027b82 */ /* 0x000ee20000000a00 */
[----:B-1----:R-:W-:-:S05]  /*4610*/  MOV R201, UR4 ;  /* 0x0000000400c97c02 */ /* 0x002fca0008000f00 */
[----:B--2---:R-:W-:-:S06]  /*4620*/  IMAD.WIDE.U32 R186, R201, 0x8, R186 ;  /* 0x00000008c9ba7825 */ /* 0x004fcc00078e00ba */
[----:B------:R-:W5:Y:S01]  /*4630*/  LDG.E.64 R186, desc[UR38][R186.64] ;  /* 0x00000026baba7981 */ /* 0x000f62000c1e1b00 */
[----:B---3--:R-:W-:-:S06]  /*4640*/  IMAD.WIDE.U32 R2, R201, 0x8, R2 ;  /* 0x00000008c9027825 */ /* 0x008fcc00078e0002 */
[----:B------:R-:W5:Y:S02]  /*4650*/  LDG.E.64 R2, desc[UR38][R2.64] ;  /* 0x0000002602027981 */ /* 0x000f64000c1e1b00 */
.L_x_14:
[----:B------:R-:W4:Y:S01]  /*4660*/  S2R R6, SR_TID.X ;  /* 0x0000000000067919 */ /* 0x000f220000002100 */
[----:B------:R-:W2:Y:S01]  /*4670*/  LDCU.64 UR6, c[0x0][0x4e8] ;  /* 0x00009d00ff0677ac */ /* 0x000ea20008000a00 */
[----:B------:R-:W4:Y:S01]  /*4680*/  LDC R7, c[0x0][0x394] ;  /* 0x0000e500ff077b82 */ /* 0x000f220000000800 */
[----:B-1---5:R-:W-:Y:S01]  /*4690*/  ISETP.EQ.U32.AND P5, PT, R186, RZ, PT ;  /* 0x000000ffba00720c */ /* 0x022fe20003fa2070 */
[----:B------:R-:W-:Y:S01]  /*46a0*/  IMAD R9, R214, 0x2, R213 ;  /* 0x00000002d6097824 */ /* 0x000fe200078e02d5 */
[----:B------:R-:W1:Y:S01]  /*46b0*/  LDCU UR8, c[0x0][0x384] ;  /* 0x00007080ff0877ac */ /* 0x000e620008000800 */
[----:B---3--:R-:W-:Y:S01]  /*46c0*/  ISETP.EQ.U32.AND P0, PT, R2, RZ, PT ;  /* 0x000000ff0200720c */ /* 0x008fe20003f02070 */
[----:B------:R-:W-:Y:S01]  /*46d0*/  IMAD.SHL.U32 R212, R212, 0x20, RZ ;  /* 0x00000020d4d47824 */ /* 0x000fe200078e00ff */
[----:B------:R-:W-:Y:S01]  /*46e0*/  LOP3.LUT R206, R206, 0x3c, RZ, 0xc0, !PT ;  /* 0x0000003ccece7812 */ /* 0x000fe200078ec0ff */
[----:B------:R-:W3:Y:S01]  /*46f0*/  LDCU.64 UR4, c[0x0][0x3f8] ;  /* 0x00007f00ff0477ac */ /* 0x000ee20008000a00 */
[----:B------:R-:W-:Y:S01]  /*4700*/  SHF.R.U32.HI R207, RZ, 0x2, R207 ;  /* 0x00000002ffcf7819 */ /* 0x000fe200000116cf */
[----:B------:R-:W-:-:S02]  /*4710*/  IMAD.SHL.U32 R9, R9, 0x8, RZ ;  /* 0x0000000809097824 */ /* 0x000fc400078e00ff */
[----:B------:R-:W-:Y:S02]  /*4720*/  IMAD R191, R191, 0x80, R206 ;  /* 0x00000080bfbf7824 */ /* 0x000fe400078e02ce */
[----:B------:R-:W-:Y:S02]  /*4730*/  IMAD R9, R9, 0x44, R212 ;  /* 0x0000004409097824 */ /* 0x000fe400078e02d4 */
[----:B------:R-:W-:Y:S01]  /*4740*/  IMAD.WIDE R14, R191, 0x4, RZ ;  /* 0x00000004bf0e7825 */ /* 0x000fe200078e02ff */
[----:B--2---:R-:W-:-:S04]  /*4750*/  ISETP.NE.U32.AND P6, PT, RZ, UR6, PT ;  /* 0x00000006ff007c0c */ /* 0x004fc8000bfc5070 */
[----:B------:R-:W-:Y:S02]  /*4760*/  ISETP.NE.AND.EX P6, PT, RZ, UR7, PT, P6 ;  /* 0x00000007ff007c0c */ /* 0x000fe4000bfc5360 */
[----:B-1----:R-:W-:Y:S02]  /*4770*/  ISETP.GE.AND P4, PT, R191, UR8, PT ;  /* 0x00000008bf007c0c */ /* 0x002fe4000bf86270 */
[----:B------:R-:W-:Y:S01]  /*4780*/  ISETP.EQ.OR.EX P5, PT, R187, RZ, !P6, P5 ;  /* 0x000000ffbb00720c */ /* 0x000fe200077a2750 */
[----:B---3--:R-:W-:Y:S01]  /*4790*/  IMAD.U32 R22, RZ, RZ, UR4 ;  /* 0x00000004ff167e24 */ /* 0x008fe2000f8e00ff */
[----:B----4-:R-:W-:Y:S01]  /*47a0*/  ISETP.EQ.OR.EX P6, PT, R3, RZ, !P6, P0 ;  /* 0x000000ff0300720c */ /* 0x010fe200077c2700 */
[----:B------:R-:W-:Y:S01]  /*47b0*/  IMAD.U32 R23, RZ, RZ, UR5 ;  /* 0x00000005ff177e24 */ /* 0x000fe2000f8e00ff */
[----:B------:R-:W-:Y:S02]  /*47c0*/  ISETP.GE.AND P0, PT, R7, 0x2, PT ;  /* 0x000000020700780c */ /* 0x000fe40003f06270 */
[----:B------:R-:W-:-:S02]  /*47d0*/  SHF.R.U32.HI R11, RZ, 0x4, R6 ;  /* 0x00000004ff0b7819 */ /* 0x000fc40000011606 */
[C---:B------:R-:W-:Y:S02]  /*47e0*/  LOP3.LUT R10, R6.reuse, 0x3c0, RZ, 0xc0, !PT ;  /* 0x000003c0060a7812 */ /* 0x040fe400078ec0ff */
[----:B------:R-:W-:Y:S02]  /*47f0*/  LOP3.LUT R8, R6, 0x3, RZ, 0xc0, !PT ;  /* 0x0000000306087812 */ /* 0x000fe400078ec0ff */
[----:B------:R-:W-:Y:S02]  /*4800*/  LOP3.LUT R11, R10, 0x1, R11, 0xf8, !PT ;  /* 0x000000010a0b7812 */ /* 0x000fe400078ef80b */
[----:B------:R-:W-:Y:S01]  /*4810*/  ISETP.NE.OR P0, PT, R5, RZ, !P0 ;  /* 0x000000ff0500720c */ /* 0x000fe20004705670 */
[----:B------:R-:W-:Y:S01]  /*4820*/  IMAD R8, R207, 0x44, R8 ;  /* 0x00000044cf087824 */ /* 0x000fe200078e0208 */
[----:B------:R-:W-:Y:S01]  /*4830*/  LOP3.LUT R13, R11, 0x4, R208, 0xf8, !PT ;  /* 0x000000040b0d7812 */ /* 0x000fe200078ef8d0 */
[----:B------:R-:W-:Y:S01]  /*4840*/  VIADD R11, R191, 0x40 ;  /* 0x00000040bf0b7836 */ /* 0x000fe20000000000 */
[----:B------:R-:W-:Y:S01]  /*4850*/  SEL R7, RZ, 0x1, P4 ;  /* 0x00000001ff077807 */ /* 0x000fe20002000000 */
[----:B------:R-:W-:Y:S01]  /*4860*/  IMAD.IADD R10, R8, 0x1, R9 ;  /* 0x00000001080a7824 */ /* 0x000fe200078e0209 */
[----:B------:R-:W-:Y:S01]  /*4870*/  LOP3.LUT R9, R14, 0xfffffef0, RZ, 0xc0, !PT ;  /* 0xfffffef00e097812 */ /* 0x000fe200078ec0ff */
[----:B------:R-:W-:Y:S01]  /*4880*/  IMAD R182, R4, 0x80, R13 ;  /* 0x0000008004b67824 */ /* 0x000fe200078e020d */
[----:B------:R-:W-:Y:S01]  /*4890*/  ISETP.GE.AND P3, PT, R11, UR8, PT ;  /* 0x000000080b007c0c */ /* 0x000fe2000bf66270 */
[----:B------:R-:W-:Y:S01]  /*48a0*/  IMAD R181, R10, 0x8, R209 ;  /* 0x000000080ab57824 */ /* 0x000fe200078e02d1 */
[----:B------:R-:W-:-:S02]  /*48b0*/  LOP3.LUT R8, R15, 0x3fffffff, RZ, 0xc0, !PT ;  /* 0x3fffffff0f087812 */ /* 0x000fc400078ec0ff */
[-C--:B------:R-:W-:Y:S02]  /*48c0*/  IADD3 R189, P2, PT, R186, R9.reuse, RZ ;  /* 0x00000009babd7210 */ /* 0x080fe40007f5e0ff */
[----:B------:R-:W-:Y:S02]  /*48d0*/  IADD3 R180, P1, PT, R2, R9, RZ ;  /* 0x0000000902b47210 */ /* 0x000fe40007f3e0ff */
[----:B------:R-:W-:Y:S01]  /*48e0*/  SEL R4, RZ, 0x1, P3 ;  /* 0x00000001ff047807 */ /* 0x000fe20001800000 */
[--C-:B------:R-:W-:Y:S01]  /*48f0*/  IMAD.X R187, R187, 0x1, R8.reuse, P2 ;  /* 0x00000001bbbb7824 */ /* 0x100fe200010e0608 */
[----:B------:R-:W-:Y:S01]  /*4900*/  P2R R192, PR, RZ, 0x40 ;  /* 0x00000040ffc07803 */ /* 0x000fe20000000000 */
[----:B------:R-:W-:Y:S01]  /*4910*/  IMAD.X R2, R3, 0x1, R8, P1 ;  /* 0x0000000103027824 */ /* 0x000fe200008e0608 */
[----:B------:R-:W-:Y:S02]  /*4920*/  SEL R186, R7, RZ, !P5 ;  /* 0x000000ff07ba7207 */ /* 0x000fe40006800000 */
[----:B------:R-:W-:Y:S01]  /*4930*/  SEL R188, R4, RZ, !P5 ;  /* 0x000000ff04bc7207 */ /* 0x000fe20006800000 */
[----:B------:R-:W-:Y:S06]  /*4940*/  @P0 BRA `(.L_x_17) ;  /* 0x0000000000700947 */ /* 0x000fec0003800000 */
[----:B------:R-:W1:Y:S02]  /*4950*/  S2UR UR5, SR_CTAID.Z ;  /* 0x00000000000579c3 */ /* 0x000e640000002700 */
[----:B-1----:R-:W-:-:S13]  /*4960*/  ISETP.NE.AND P1, PT, R0, UR5, PT ;  /* 0x0000000500007c0c */ /* 0x002fda000bf25270 */
[----:B------:R-:W-:Y:S06]  /*4970*/  BAR.RED.AND.DEFER_BLOCKING 0x0, P1 ;  /* 0x0000000000007b1d */ /* 0x000fec0000814400 */
[----:B------:R-:W1:Y:S01]  /*4980*/  B2R.RESULT RZ, P1 ;  /* 0x0000000000ff731c */ /* 0x000e620000024000 */
[----:B------:R-:W-:-:S04]  /*4990*/  ISETP.NE.AND P0, PT, RZ, UR5, PT ;  /* 0x00000005ff007c0c */ /* 0x000fc8000bf05270 */
[----:B------:R-:W-:Y:S02]  /*49a0*/  SEL R189, R189, R180, !P0 ;  /* 0x000000b4bdbd7207 */ /* 0x000fe40004000000 */
[----:B------:R-:W-:-:S07]  /*49b0*/  SEL R187, R187, R2, !P0 ;  /* 0x00000002bbbb7207 */ /* 0x000fce0004000000 */
[----:B------:R-:W-:Y:S02]  /*49c0*/  @P0 SEL R188, R4, RZ, !P6 ;  /* 0x000000ff04bc0207 */ /* 0x000fe40007000000 */
[----:B------:R-:W-:Y:S01]  /*49d0*/  @P0 SEL R186, R7, RZ, !P6 ;  /* 0x000000ff07ba0207 */ /* 0x000fe20007000000 */
[----:B-1----:R-:W-:Y:S06]  /*49e0*/  @!P1 BRA `(.L_x_18) ;  /* 0x0000000000289947 */ /* 0x002fec0003800000 */
[----:B------:R-:W-:-:S13]  /*49f0*/  ISETP.NE.AND P1, PT, R6, RZ, PT ;  /* 0x000000ff0600720c */ /* 0x000fda0003f25270 */
.L_x_20:
[----:B------:R-:W-:Y:S05]  /*4a00*/  YIELD ;  /* 0x0000000000007946 */ /* 0x000fea0003800000 */
[----:B-1----:R-:W-:Y:S05]  /*4a10*/  @P1 BRA `(.L_x_19) ;  /* 0x0000000000081947 */ /* 0x002fea0003800000 */
[----:B------:R1:W2:Y:S04]  /*4a20*/  LDG.E.STRONG.GPU R0, desc[UR38][R184.64] ;  /* 0x00000026b8007981 */ /* 0x0002a8000c1ef900 */
[----:B--2---:R-:W-:Y:S01]  /*4a30*/  CCTL.IVALL ;  /* 0x00000000ff00798f */ /* 0x004fe20002000000 */
.L_x_19:
[----:B------:R-:W-:Y:S01]  /*4a40*/  ISETP.NE.AND P0, PT, R0, UR5, PT ;  /* 0x0000000500007c0c */ /* 0x000fe2000bf05270 */
[----:B------:R-:W-:-:S12]  /*4a50*/  WARPSYNC.ALL ;  /* 0x0000000000007948 */ /* 0x000fd80003800000 */
[----:B------:R-:W-:Y:S06]  /*4a60*/  BAR.RED.AND.DEFER_BLOCKING 0x0, P0 ;  /* 0x0000000000007b1d */ /* 0x000fec0000014400 */
[----:B------:R-:W2:Y:S02]  /*4a70*/  B2R.RESULT RZ, P0 ;  /* 0x0000000000ff731c */ /* 0x000ea40000004000 */
[----:B--2---:R-:W-:Y:S05]  /*4a80*/  @P0 BRA `(.L_x_20) ;  /* 0xfffffffc00dc0947 */ /* 0x004fea000383ffff */
.L_x_18:
[----:B------:R-:W2:Y:S08]  /*4a90*/  S2UR UR4, SR_CTAID.Z ;  /* 0x00000000000479c3 */ /* 0x000eb00000002700 */
[----:B------:R-:W3:Y:S01]  /*4aa0*/  LDC.64 R22, c[0x0][0x3f8] ;  /* 0x0000fe00ff167b82 */ /* 0x000ee20000000a00 */
[----:B--2---:R-:W-:Y:S01]  /*4ab0*/  MOV R201, UR4 ;  /* 0x0000000400c97c02 */ /* 0x004fe20008000f00 */
[----:B------:R-:W-:Y:S06]  /*4ac0*/  WARPSYNC.ALL ;  /* 0x0000000000007948 */ /* 0x000fec0003800000 */
[----:B------:R-:W-:Y:S01]  /*4ad0*/  BAR.SYNC.DEFER_BLOCKING 0x0 ;  /* 0x0000000000007b1d */ /* 0x000fe20000010000 */
[----:B------:R-:W-:-:S13]  /*4ae0*/  ISETP.NE.AND P0, PT, R201, RZ, PT ;  /* 0x000000ffc900720c */ /* 0x000fda0003f05270 */
[----:B---3--:R-:W2:Y:S08]  /*4af0*/  @P0 LDC R22, c[0x0][0x438] ;  /* 0x00010e00ff160b82 */ /* 0x008eb00000000800 */
[----:B------:R-:W3:Y:S02]  /*4b00*/  @P0 LDC R23, c[0x0][0x43c] ;  /* 0x00010f00ff170b82 */ /* 0x000ee40000000800 */
.L_x_17:
[----:B------:R-:W-:-:S13]  /*4b10*/  FSETP.NEU.AND P0, PT, R190, RZ, PT ;  /* 0x000000ffbe00720b */ /* 0x000fda0003f0d000 */
[----:B------:R-:W-:Y:S05]  /*4b20*/  @!P0 BRA `(.L_x_21) ;  /* 0x0000007400ec8947 */ /* 0x000fea0003800000 */
[----:B------:R-:W4:Y:S01]  /*4b30*/  LDCU UR4, c[0x0][0x380] ;  /* 0x00007000ff0477ac */ /* 0x000f220008000800 */
[----:B------:R-:W-:Y:S01]  /*4b40*/  BSSY.RECONVERGENT B6, `(.L_x_22) ;  /* 0x0000021000067945 */ /* 0x000fe20003800200 */
[----:B------:R-:W-:Y:S01]  /*4b50*/  IMAD.MOV.U32 R4, RZ, RZ, RZ ;  /* 0x000000ffff047224 */ /* 0x000fe200078e00ff */
[----:B------:R-:W-:Y:S02]  /*4b60*/  MOV R0, RZ ;  /* 0x000000ff00007202 */ /* 0x000fe40000000f00 */
[----:B----4-:R-:W-:-:S13]  /*4b70*/  ISETP.GE.AND P0, PT, R182, UR4, PT ;  /* 0x00000004b6007c0c */ /* 0x010fda000bf06270 */
[----:B------:R-:W-:Y:S05]  /*4b80*/  @P0 BRA `(.L_x_23) ;  /* 0x0000000000700947 */ /* 0x000fea0003800000 */
[----:B------:R-:W4:Y:S02]  /*4b90*/  LDCU.64 UR4, c[0x0][0x4e8] ;  /* 0x00009d00ff0477ac */ /* 0x000f240008000a00 */
[----:B----4-:R-:W-:-:S04]  /*4ba0*/  UISETP.NE.U32.AND UP0, UPT, UR4, URZ, UPT ;  /* 0x000000ff0400728c */ /* 0x010fc8000bf05070 */
[----:B------:R-:W-:-:S09]  /*4bb0*/  UISETP.NE.AND.EX UP0, UPT, UR5, URZ, UPT, UP0 ;  /* 0x000000ff0500728c */ /* 0x000fd2000bf05300 */
[----:B------:R-:W-:Y:S05]  /*4bc0*/  BRA.U UP0, `(.L_x_24) ;  /* 0x0000000100407547 */ /* 0x000fea000b800000 */
[----:B------:R-:W-:Y:S01]  /*4bd0*/  MOV R14, 0x0 ;  /* 0x00000000000e7802 */ /* 0x000fe20000000f00 */
[----:B------:R-:W4:Y:S01]  /*4be0*/  LDCU.64 UR4, c[0x4][0x78] ;  /* 0x01000f00ff0477ac */ /* 0x000f220008000a00 */
[----:B------:R-:W-:Y:S01]  /*4bf0*/  IMAD.MOV.U32 R8, RZ, RZ, 0x151 ;  /* 0x00000151ff087424 */ /* 0x000fe200078e00ff */
[----:B------:R-:W-:Y:S01]  /*4c00*/  MOV R12, 0x1 ;  /* 0x00000001000c7802 */ /* 0x000fe20000000f00 */
[----:B------:R-:W-:Y:S01]  /*4c10*/  IMAD.MOV.U32 R13, RZ, RZ, RZ ;  /* 0x000000ffff0d7224 */ /* 0x000fe200078e00ff */
[----:B------:R-:W5:Y:S01]  /*4c20*/  LDCU.64 UR8, c[0x4][0x88] ;  /* 0x01001100ff0877ac */ /* 0x000f620008000a00 */
[----:B------:R-:W1:Y:S01]  /*4c30*/  LDC.64 R14, c[0x4][R14] ;  /* 0x010000000e0e7b82 */ /* 0x000e620000000a00 */
[----:B------:R-:W2:Y:S01]  /*4c40*/  LDCU.64 UR6, c[0x4][0x10] ;  /* 0x01000200ff0677ac */ /* 0x000ea20008000a00 */
[----:B----4-:R-:W-:Y:S01]  /*4c50*/  IMAD.U32 R4, RZ, RZ, UR4 ;  /* 0x00000004ff047e24 */ /* 0x010fe2000f8e00ff */
[----:B------:R-:W-:Y:S01]  /*4c60*/  MOV R5, UR5 ;  /* 0x0000000500057c02 */ /* 0x000fe20008000f00 */
[----:B-----5:R-:W-:Y:S01]  /*4c70*/  IMAD.U32 R6, RZ, RZ, UR8 ;  /* 0x00000008ff067e24 */ /* 0x020fe2000f8e00ff */
[----:B------:R-:W-:Y:S01]  /*4c80*/  MOV R7, UR9 ;  /* 0x0000000900077c02 */ /* 0x000fe20008000f00 */
[----:B--2---:R-:W-:Y:S01]  /*4c90*/  IMAD.U32 R10, RZ, RZ, UR6 ;  /* 0x00000006ff0a7e24 */ /* 0x004fe2000f8e00ff */
[----:B------:R-:W-:-:S02]  /*4ca0*/  MOV R11, UR7 ;  /* 0x00000007000b7c02 */ /* 0x000fc40008000f00 */
[----:B------:R-:W-:-:S07]  /*4cb0*/  LEPC R20, `(.L_x_24) ;  /* 0x000000001014794e */ /* 0x000fce0000000000 */
[----:B-1-3--:R-:W-:Y:S05]  /*4cc0*/  CALL.ABS.NOINC R14 ;  /* 0x000000000e007343 */ /* 0x00afea0003c00000 */
.L_x_24:
[----:B------:R-:W4:Y:S02]  /*4cd0*/  LDC.64 R4, c[0x0][0x4e8] ;  /* 0x00013a00ff047b82 */ /* 0x000f240000000a00 */
[----:B----4-:R-:W-:-:S05]  /*4ce0*/  IMAD.WIDE.U32 R6, R182, 0x4, R4 ;  /* 0x00000004b6067825 */ /* 0x010fca00078e0004 */
[----:B------:R-:W4:Y:S02]  /*4cf0*/  LDG.E R4, desc[UR38][R6.64] ;  /* 0x0000002606047981 */ /* 0x000f24000c1e1900 */
[----:B----4-:R-:W-:Y:S01]  /*4d00*/  SHF.R.S32.HI R0, RZ, 0x1f, R4 ;  /* 0x0000001fff007819 */ /* 0x010fe20000011404 */
[-C--:B---3--:R-:W-:Y:S02]  /*4d10*/  IMAD R3, R23, R4.reuse, RZ ;  /* 0x0000000417037224 */ /* 0x088fe400078e02ff */
[----:B--2---:R-:W-:-:S04]  /*4d20*/  IMAD.WIDE.U32 R4, R22, R4, RZ ;  /* 0x0000000416047225 */ /* 0x004fc800078e00ff */
[----:B------:R-:W-:-:S05]  /*4d30*/  IMAD R0, R0, R22, R3 ;  /* 0x0000001600007224 */ /* 0x000fca00078e0203 */
[----:B------:R-:W-:Y:S02]  /*4d40*/  IADD3 R0, PT, PT, R5, R0, RZ ;  /* 0x0000000005007210 */ /* 0x000fe40007ffe0ff */
.L_x_23:
[----:B------:R-:W-:Y:S05]  /*4d50*/  BSYNC.RECONVERGENT B6 ;  /* 0x0000000000067941 */ /* 0x000fea0003800200 */
.L_x_22:
[----:B------:R-:W4:Y:S01]  /*4d60*/  LDCU UR4, c[0x0][0x380] ;  /* 0x00007000ff0477ac */ /* 0x000f220008000800 */
[----:B------:R-:W-:Y:S02]  /*4d70*/  LOP3.LUT P1, RZ, R188, 0xff, RZ, 0xc0, !PT ;  /* 0x000000ffbcff7812 */ /* 0x000fe4000782c0ff */
[----:B------:R-:W-:Y:S02]  /*4d80*/  CS2R R156, SRZ ;  /* 0x00000000009c7805 */ /* 0x000fe4000001ff00 */
[----:B------:R-:W-:Y:S02]  /*4d90*/  IADD3 R4, P0, PT, R189, R4, RZ ;  /* 0x00000004bd047210 */ /* 0x000fe40007f1e0ff */
[----:B------:R-:W-:Y:S02]  /*4da0*/  CS2R R158, SRZ ;  /* 0x00000000009e7805 */ /* 0x000fe4000001ff00 */
[----:B------:R-:W-:Y:S02]  /*4db0*/  LOP3.LUT P2, RZ, R186, 0xff, RZ, 0xc0, !PT ;  /* 0x000000ffbaff7812 */ /* 0x000fe4000784c0ff */
[----:B------:R-:W-:-:S02]  /*4dc0*/  CS2R R160, SRZ ;  /* 0x0000000000a07805 */ /* 0x000fc4000001ff00 */
[----:B------:R-:W-:Y:S01]  /*4dd0*/  CS2R R162, SRZ ;  /* 0x0000000000a27805 */ /* 0x000fe2000001ff00 */
[----:B------:R-:W-:Y:S01]  /*4de0*/  IMAD.X R5, R187, 0x1, R0, P0 ;  /* 0x00000001bb057824 */ /* 0x000fe200000e0600 */
[C---:B----4-:R-:W-:Y:S02]  /*4df0*/  ISETP.LT.AND P1, PT, R182.reuse, UR4, P1 ;  /* 0x00000004b6007c0c */ /* 0x050fe40008f21270 */
[----:B------:R-:W-:-:S11]  /*4e00*/  ISETP.LT.AND P2, PT, R182, UR4, P2 ;  /* 0x00000004b6007c0c */ /* 0x000fd60009741270 */
[----:B------:R4:W5:Y:S01]  /*4e10*/  @P1 LDG.E.LTC128B.128 R156, desc[UR38][R4.64+0x100] ;  /* 0x00010026049c1981 */ /* 0x000962000c1e1d20 */
[----:B------:R-:W-:Y:S01]  /*4e20*/  VIADD R0, R182, 0x2 ;  /* 0x00000002b6007836 */ /* 0x000fe20000000000 */
[----:B------:R-:W-:Y:S01]  /*4e30*/  BSSY.RECONVERGENT B6, `(.L_x_25) ;  /* 0x0000027000067945 */ /* 0x000fe20003800200 */
[----:B------:R-:W-:Y:S01]  /*4e40*/  IMAD.MOV.U32 R3, RZ, RZ, RZ ;  /* 0x000000ffff037224 */ /* 0x000fe200078e00ff */
[----:B------:R4:W5:Y:S02]  /*4e50*/  @P2 LDG.E.LTC128B.128 R160, desc[UR38][R4.64] ;  /* 0x0000002604a02981 */ /* 0x000964000c1e1d20 */
[----:B------:R-:W-:Y:S01]  /*4e60*/  ISETP.GE.AND P0, PT, R0, UR4, PT ;  /* 0x0000000400007c0c */ /* 0x000fe2000bf06270 */
[----:B------:R-:W-:Y:S01]  /*4e70*/  IMAD.MOV.U32 R6, RZ, RZ, RZ ;  /* 0x000000ffff067224 */ /* 0x000fe200078e00ff */
[----:B------:R-:W-:Y:S01]  /*4e80*/  PLOP3.LUT P2, PT, PT, PT, PT, 0x8, 0x80 ;  /* 0x000000000080781c */ /* 0x000fe20003f4e170 */
[----:B------:R-:W-:-:S10]  /*4e90*/  IMAD.MOV.U32 R0, RZ, RZ, RZ ;  /* 0x000000ffff007224 */ /* 0x000fd400078e00ff */
[----:B------:R-:W-:Y:S05]  /*4ea0*/  @P0 BRA `(.L_x_26) ;  /* 0x00000000007c0947 */ /* 0x000fea0003800000 */
[----:B------:R-:W1:Y:S02]  /*4eb0*/  LDCU.64 UR4, c[0x0][0x4e8] ;  /* 0x00009d00ff0477ac */ /* 0x000e640008000a00 */
[----:B-1----:R-:W-:-:S04]  /*4ec0*/  UISETP.NE.U32.AND UP0, UPT, UR4, URZ, UPT ;  /* 0x000000ff0400728c */ /* 0x002fc8000bf05070 */
[----:B------:R-:W-:-:S09]  /*4ed0*/  UISETP.NE.AND.EX UP0, UPT, UR5, URZ, UPT, UP0 ;  /* 0x000000ff0500728c */ /* 0x000fd2000bf05300 */
[----:B------:R-:W-:Y:S05]  /*4ee0*/  BRA.U UP0, `(.L_x_27) ;  /* 0x0000000100407547 */ /* 0x000fea000b800000 */
[----:B------:R-:W-:Y:S01]  /*4ef0*/  MOV R14, 0x0 ;  /* 0x00000000000e7802 */ /* 0x000fe20000000f00 */
[----:B------:R-:W4:Y:S01]  /*4f00*/  LDCU.64 UR8, c[0x4][0x78] ;  /* 0x01000f00ff0877ac */ /* 0x000f220008000a00 */
[----:B------:R-:W-:Y:S01]  /*4f10*/  IMAD.MOV.U32 R8, RZ, RZ, 0x151 ;  /* 0x00000151ff087424 */ /* 0x000fe200078e00ff */
[----:B------:R-:W-:Y:S01]  /*4f20*/  MOV R12, 0x1 ;  /* 0x00000001000c7802 */ /* 0x000fe20000000f00 */
[----:B------:R-:W-:Y:S01]  /*4f30*/  IMAD.MOV.U32 R13, RZ, RZ, RZ ;  /* 0x000000ffff0d7224 */ /* 0x000fe200078e00ff */
[----:B------:R-:W1:Y:S01]  /*4f40*/  LDCU.64 UR6, c[0x4][0x88] ;  /* 0x01001100ff0677ac */ /* 0x000e620008000a00 */
[----:B------:R-:W2:Y:S01]  /*4f50*/  LDC.64 R14, c[0x4][R14] ;  /* 0x010000000e0e7b82 */ /* 0x000ea20000000a00 */
[----:B------:R-:W3:Y:S01]  /*4f60*/  LDCU.64 UR4, c[0x4][0x10] ;  /* 0x01000200ff0477ac */ /* 0x000ee20008000a00 */
[----:B----4-:R-:W-:Y:S01]  /*4f70*/  IMAD.U32 R4, RZ, RZ, UR8 ;  /* 0x00000008ff047e24 */ /* 0x010fe2000f8e00ff */
[----:B------:R-:W-:Y:S01]  /*4f80*/  MOV R5, UR9 ;  /* 0x0000000900057c02 */ /* 0x000fe20008000f00 */
[----:B-1----:R-:W-:Y:S01]  /*4f90*/  IMAD.U32 R6, RZ, RZ, UR6 ;  /* 0x00000006ff067e24 */ /* 0x002fe2000f8e00ff */
[----:B------:R-:W-:Y:S01]  /*4fa0*/  MOV R7, UR7 ;  /* 0x0000000700077c02 */ /* 0x000fe20008000f00 */
[----:B---3--:R-:W-:Y:S01]  /*4fb0*/  IMAD.U32 R10, RZ, RZ, UR4 ;  /* 0x00000004ff0a7e24 */ /* 0x008fe2000f8e00ff */
[----:B------:R-:W-:-:S02]  /*4fc0*/  MOV R11, UR5 ;  /* 0x00000005000b7c02 */ /* 0x000fc40008000f00 */
[----:B------:R-:W-:-:S07]  /*4fd0*/  LEPC R20, `(.L_x_27) ;  /* 0x000000001014794e */ /* 0x000fce0000000000 */
[----:B--2--5:R-:W-:Y:S05]  /*4fe0*/  CALL.ABS.NOINC R14 ;  /* 0x000000000e007343 */ /* 0x024fea0003c00000 */
.L_x_27:
[----:B------:R-:W1:Y:S02]  /*4ff0*/  LDC.64 R8, c[0x0][0x4e8] ;  /* 0x00013a00ff087b82 */ /* 0x000e640000000a00 */
[----:B-1----:R-:W-:-:S05]  /*5000*/  IMAD.WIDE.U32 R8, R182, 0x4, R8 ;  /* 0x00000004b6087825 */ /* 0x002fca00078e0008 */
[----:B------:R-:W2:Y:S01]  /*5010*/  LDG.E R6, desc[UR38][R8.64+0x8] ;  /* 0x0000082608067981 */ /* 0x000ea2000c1e1900 */
[----:B----4-:R-:W-:-:S04]  /*5020*/  LOP3.LUT R4, R186, 0xffff, RZ, 0xc0, !PT ;  /* 0x0000ffffba047812 */ /* 0x010fc800078ec0ff */
[----:B------:R-:W-:Y:S02]  /*5030*/  ISETP.NE.U32.AND P2, PT, R4, RZ, PT ;  /* 0x000000ff0400720c */ /* 0x000fe40003f45070 */
[----:B--2---:R-:W-:Y:S01]  /*5040*/  SHF.R.S32.HI R0, RZ, 0x1f, R6 ;  /* 0x0000001fff007819 */ /* 0x004fe20000011406 */
[-C--:B---3--:R-:W-:Y:S02]  /*5050*/  IMAD R3, R23, R6.reuse, RZ ;  /* 0x0000000617037224 */ /* 0x088fe400078e02ff */
[----:B------:R-:W-:-:S04]  /*5060*/  IMAD.WIDE.U32 R6, R22, R6, RZ ;  /* 0x0000000616067225 */ /* 0x000fc800078e00ff */
[----:B------:R-:W-:Y:S01]  /*5070*/  IMAD R0, R0, R22, R3 ;  /* 0x0000001600007224 */ /* 0x000fe200078e0203 */
[----:B------:R-:W-:-:S04]  /*5080*/  LOP3.LUT R3, R188, 0xffff, RZ, 0xc0, !PT ;  /* 0x0000ffffbc037812 */ /* 0x000fc800078ec0ff */
[----:B------:R-:W-:Y:S02]  /*5090*/  IADD3 R0, PT, PT, R7, R0, RZ ;  /* 0x0000000007007210 */ /* 0x000fe40007ffe0ff */
.L_x_26:
[----:B------:R-:W-:Y:S05]  /*50a0*/  BSYNC.RECONVERGENT B6 ;  /* 0x0000000000067941 */ /* 0x000fea0003800200 */
.L_x_25:
[----:B------:R-:W-:Y:S02]  /*50b0*/  IADD3 R6, P0, PT, R189, R6, RZ ;  /* 0x00000006bd067210 */ /* 0x000fe40007f1e0ff */
[----:B------:R-:W-:Y:S02]  /*50c0*/  CS2R R152, SRZ ;  /* 0x0000000000987805 */ /* 0x000fe4000001ff00 */
[----:B------:R-:W-:Y:S02]  /*50d0*/  ISETP.NE.U32.AND P1, PT, R3, RZ, PT ;  /* 0x000000ff0300720c */ /* 0x000fe40003f25070 */
[----:B------:R-:W-:Y:S02]  /*50e0*/  CS2R R154, SRZ ;  /* 0x00000000009a7805 */ /* 0x000fe4000001ff00 */
[----:B------:R-:W-:Y:S02]  /*50f0*/  IADD3.X R7, PT, PT, R187, R0, RZ, P0, !PT ;  /* 0x00000000bb077210 */ /* 0x000fe400007fe4ff */
[----:B------:R-:W-:-:S02]  /*5100*/  CS2R R148, SRZ ;  /* 0x0000000000947805 */ /* 0x000fc4000001ff00 */
[----:B------:R-:W-:Y:S01]  /*5110*/  CS2R R150, SRZ ;  /* 0x0000000000967805 */ /* 0x000fe2000001ff00 */
[----:B------:R-:W1:Y:S01]  /*5120*/  LDCU UR4, c[0x0][0x380] ;  /* 0x00007000ff0477ac */ /* 0x000e620008000800 */
[----:B------:R-:W2:Y:S04]  /*5130*/  @P2 LDG.E.LTC128B.128 R152, desc[UR38][R6.64] ;  /* 0x0000002606982981 */ /* 0x000ea8000c1e1d20 */
[----:B------:R3:W2:Y:S01]  /*5140*/  @P1 LDG.E.LTC128B.128 R148, desc[UR38][R6.64+0x100] ;  /* 0x0001002606941981 */ /* 0x0006a2000c1e1d20 */
[-C--:B----45:R-:W-:Y:S01]  /*5150*/  FMUL R5, R160, R190.reuse ;  /* 0x000000bea0057220 */ /* 0x0b0fe20000400000 */
[----:B------:R-:W4:Y:S01]  /*5160*/  S2R R4, SR_TID.X ;  /* 0x0000000000047919 */ /* 0x000f220000002100 */
[----:B-1----:R-:W-:Y:S01]  /*5170*/  ISETP.GE.AND P0, PT, R182, UR4, PT ;  /* 0x00000004b6007c0c */ /* 0x002fe2000bf06270 */
[----:B------:R-:W-:Y:S05]  /*5180*/  WARPSYNC.ALL ;  /* 0x0000000000007948 */ /* 0x000fea0003800000 */
[----:B------:R-:W-:Y:S08]  /*5190*/  BAR.SYNC.DEFER_BLOCKING 0x0 ;  /* 0x0000000000007b1d */ /* 0x000ff00000010000 */
[----:B------:R-:W1:Y:S01]  /*51a0*/  S2UR UR4, SR_CgaCtaId ;  /* 0x00000000000479c3 */ /* 0x000e620000008800 */
[----:B------:R-:W-:Y:S01]  /*51b0*/  UMOV UR5, 0x400 ;  /* 0x0000040000057882 */ /* 0x000fe20000000000 */
[----:B------:R-:W-:Y:S01]  /*51c0*/  BSSY.RECONVERGENT B6, `(.L_x_28) ;  /* 0x0000058000067945 */ /* 0x000fe20003800200 */
[----:B---3--:R-:W-:Y:S01]  /*51d0*/  FMUL R6, R161, R190 ;  /* 0x000000bea1067220 */ /* 0x008fe20000400000 */
[----:B----4-:R-:W-:-:S02]  /*51e0*/  SHF.R.U32.HI R3, RZ, 0x4, R4 ;  /* 0x00000004ff037819 */ /* 0x010fc40000011604 */
[----:B------:R-:W-:Y:S01]  /*51f0*/  SHF.R.U32.HI R0, RZ, 0x3, R4 ;  /* 0x00000003ff007819 */ /* 0x000fe20000011604 */
[----:B------:R-:W-:Y:S01]  /*5200*/  STS.64 [R181], R16 ;  /* 0x00000010b5007388 */ /* 0x000fe20000000a00 */
[----:B------:R-:W-:Y:S02]  /*5210*/  LOP3.LUT R3, R3, 0x1, RZ, 0xc0, !PT ;  /* 0x0000000103037812 */ /* 0x000fe400078ec0ff */
[----:B------:R-:W-:Y:S01]  /*5220*/  SHF.L.U32 R4, R4, 0x4, RZ ;  /* 0x0000000404047819 */ /* 0x000fe200000006ff */
[----:B------:R-:W-:Y:S01]  /*5230*/  STS.64 [R181+0x20], R24 ;  /* 0x00002018b5007388 */ /* 0x000fe20000000a00 */
[--C-:B------:R-:W-:Y:S01]  /*5240*/  LOP3.LUT R3, R3, 0x70, R0.reuse, 0xf8, !PT ;  /* 0x0000007003037812 */ /* 0x100fe200078ef800 */
[----:B-1----:R-:W-:Y:S02]  /*5250*/  ULEA UR4, UR4, UR5, 0x18 ;  /* 0x0000000504047291 */ /* 0x002fe4000f8ec0ff */
[----:B------:R-:W-:Y:S01]  /*5260*/  STS.64 [R181+0x40], R28 ;  /* 0x0000401cb5007388 */ /* 0x000fe20000000a00 */
[----:B------:R-:W-:-:S03]  /*5270*/  LOP3.LUT R3, R3, 0x8, R0, 0xf8, !PT ;  /* 0x0000000803037812 */ /* 0x000fc600078ef800 */
[----:B------:R-:W-:Y:S01]  /*5280*/  STS.64 [R181+0x60], R32 ;  /* 0x00006020b5007388 */ /* 0x000fe20000000a00 */
[----:B------:R-:W-:Y:S02]  /*5290*/  LOP3.LUT R0, R3, 0x4, R0, 0xf8, !PT ;  /* 0x0000000403007812 */ /* 0x000fe400078ef800 */
[----:B------:R-:W-:Y:S01]  /*52a0*/  LOP3.LUT R3, R4, 0xf0, RZ, 0xc0, !PT ;  /* 0x000000f004037812 */ /* 0x000fe200078ec0ff */
[----:B------:R-:W-:Y:S01]  /*52b0*/  STS.64 [R181+0x80], R36 ;  /* 0x00008024b5007388 */ /* 0x000fe20000000a00 */
[----:B------:R-:W-:-:S03]  /*52c0*/  FMUL R4, R163, R190 ;  /* 0x000000bea3047220 */ /* 0x000fc60000400000 */
[----:B------:R-:W-:Y:S01]  /*52d0*/  STS.64 [R181+0xa0], R40 ;  /* 0x0000a028b5007388 */ /* 0x000fe20000000a00 */
[----:B------:R-:W-:Y:S02]  /*52e0*/  IMAD R0, R0, 0x220, R3 ;  /* 0x0000022000007824 */ /* 0x000fe400078e0203 */
[-C--:B------:R-:W-:Y:S01]  /*52f0*/  FMUL R3, R162, R190.reuse ;  /* 0x000000bea2037220 */ /* 0x080fe20000400000 */
[----:B------:R-:W-:Y:S04]  /*5300*/  STS.64 [R181+0xc0], R44 ;  /* 0x0000c02cb5007388 */ /* 0x000fe80000000a00 */
[----:B------:R-:W-:Y:S01]  /*5310*/  STS.64 [R181+0xe0], R48 ;  /* 0x0000e030b5007388 */ /* 0x000fe20000000a00 */
[----:B------:R-:W-:Y:S06]  /*5320*/  BAR.SYNC.DEFER_BLOCKING 0x0 ;  /* 0x0000000000007b1d */ /* 0x000fec0000010000 */
[----:B------:R-:W1:Y:S04]  /*5330*/  LDS.128 R176, [R0+UR4] ;  /* 0x0000000400b07984 */ /* 0x000e680008000c00 */
[----:B------:R-:W3:Y:S04]  /*5340*/  LDS.128 R172, [R0+UR4+0x100] ;  /* 0x0001000400ac7984 */ /* 0x000ee80008000c00 */
[----:B------:R-:W4:Y:S04]  /*5350*/  LDS.128 R168, [R0+UR4+0x440] ;  /* 0x0004400400a87984 */ /* 0x000f280008000c00 */
[----:B------:R1:W4:Y:S02]  /*5360*/  LDS.128 R164, [R0+UR4+0x540] ;  /* 0x0005400400a47984 */ /* 0x0003240008000c00 */
[-C--:B-1----:R-:W-:Y:S01]  /*5370*/  FMUL R0, R159, R190.reuse ;  /* 0x000000be9f007220 */ /* 0x082fe20000400000 */
[-C--:B------:R-:W-:Y:S01]  /*5380*/  FFMA R178, R178, R183.reuse, R3 ;  /* 0x000000b7b2b27223 */ /* 0x080fe20000000003 */
[-C--:B------:R-:W-:Y:S01]  /*5390*/  FFMA R176, R176, R183.reuse, R5 ;  /* 0x000000b7b0b07223 */ /* 0x080fe20000000005 */
[-C--:B------:R-:W-:Y:S01]  /*53a0*/  FFMA R179, R179, R183.reuse, R4 ;  /* 0x000000b7b3b37223 */ /* 0x080fe20000000004 */
[-C--:B------:R-:W-:Y:S01]  /*53b0*/  FMUL R3, R158, R190.reuse ;  /* 0x000000be9e037220 */ /* 0x080fe20000400000 */
[-C--:B------:R-:W-:Y:S01]  /*53c0*/  FMUL R5, R156, R190.reuse ;  /* 0x000000be9c057220 */ /* 0x080fe20000400000 */
[-C--:B------:R-:W-:Y:S01]  /*53d0*/  FMUL R4, R157, R190.reuse ;  /* 0x000000be9d047220 */ /* 0x080fe20000400000 */
[-C--:B---3--:R-:W-:Y:S01]  /*53e0*/  FFMA R175, R175, R183.reuse, R0 ;  /* 0x000000b7afaf7223 */ /* 0x088fe20000000000 */
[-C--:B------:R-:W-:Y:S01]  /*53f0*/  FFMA R174, R174, R183.reuse, R3 ;  /* 0x000000b7aeae7223 */ /* 0x080fe20000000003 */
[-C--:B------:R-:W-:Y:S01]  /*5400*/  FFMA R172, R172, R183.reuse, R5 ;  /* 0x000000b7acac7223 */ /* 0x080fe20000000005 */
[-C--:B------:R-:W-:Y:S01]  /*5410*/  FFMA R173, R173, R183.reuse, R4 ;  /* 0x000000b7adad7223 */ /* 0x080fe20000000004 */
[-C--:B------:R-:W-:Y:S01]  /*5420*/  FFMA R177, R177, R183.reuse, R6 ;  /* 0x000000b7b1b17223 */ /* 0x080fe20000000006 */
[-C--:B--2---:R-:W-:Y:S01]  /*5430*/  FMUL R3, R154, R190.reuse ;  /* 0x000000be9a037220 */ /* 0x084fe20000400000 */
[-C--:B------:R-:W-:Y:S01]  /*5440*/  FMUL R0, R155, R190.reuse ;  /* 0x000000be9b007220 */ /* 0x080fe20000400000 */
[-C--:B------:R-:W-:Y:S01]  /*5450*/  FMUL R5, R152, R190.reuse ;  /* 0x000000be98057220 */ /* 0x080fe20000400000 */
[-C--:B------:R-:W-:Y:S01]  /*5460*/  FMUL R4, R153, R190.reuse ;  /* 0x000000be99047220 */ /* 0x080fe20000400000 */
[-C--:B----4-:R-:W-:Y:S01]  /*5470*/  FFMA R170, R170, R183.reuse, R3 ;  /* 0x000000b7aaaa7223 */ /* 0x090fe20000000003 */
[-C--:B------:R-:W-:Y:S01]  /*5480*/  FFMA R171, R171, R183.reuse, R0 ;  /* 0x000000b7abab7223 */ /* 0x080fe20000000000 */
[-C--:B------:R-:W-:Y:S01]  /*5490*/  FFMA R168, R168, R183.reuse, R5 ;  /* 0x000000b7a8a87223 */ /* 0x080fe20000000005 */
[-C--:B------:R-:W-:Y:S01]  /*54a0*/  FFMA R169, R169, R183.reuse, R4 ;  /* 0x000000b7a9a97223 */ /* 0x080fe20000000004 */
[-C--:B------:R-:W-:Y:S01]  /*54b0*/  FMUL R3, R150, R190.reuse ;  /* 0x000000be96037220 */ /* 0x080fe20000400000 */
[-C--:B------:R-:W-:Y:S01]  /*54c0*/  FMUL R0, R151, R190.reuse ;  /* 0x000000be97007220 */ /* 0x080fe20000400000 */
[-C--:B------:R-:W-:Y:S01]  /*54d0*/  FMUL R5, R148, R190.reuse ;  /* 0x000000be94057220 */ /* 0x080fe20000400000 */
[----:B------:R-:W-:Y:S01]  /*54e0*/  FMUL R4, R149, R190 ;  /* 0x000000be95047220 */ /* 0x000fe20000400000 */
[-C--:B------:R-:W-:Y:S01]  /*54f0*/  FFMA R166, R166, R183.reuse, R3 ;  /* 0x000000b7a6a67223 */ /* 0x080fe20000000003 */
[-C--:B------:R-:W-:Y:S01]  /*5500*/  FFMA R167, R167, R183.reuse, R0 ;  /* 0x000000b7a7a77223 */ /* 0x080fe20000000000 */
[-C--:B------:R-:W-:Y:S01]  /*5510*/  FFMA R164, R164, R183.reuse, R5 ;  /* 0x000000b7a4a47223 */ /* 0x080fe20000000005 */
[----:B------:R-:W-:Y:S01]  /*5520*/  FFMA R165, R165, R183, R4 ;  /* 0x000000b7a5a57223 */ /* 0x000fe20000000004 */
[----:B------:R-:W-:-:S02]  /*5530*/  MOV R0, RZ ;  /* 0x000000ff00007202 */ /* 0x000fc40000000f00 */
[----:B------:R-:W-:Y:S01]  /*5540*/  MOV R3, RZ ;  /* 0x000000ff00037202 */ /* 0x000fe20000000f00 */
[----:B------:R-:W-:Y:S06]  /*5550*/  @P0 BRA `(.L_x_29) ;  /* 0x0000000000780947 */ /* 0x000fec0003800000 */
[----:B------:R-:W1:Y:S02]  /*5560*/  LDCU.64 UR4, c[0x0][0x4e8] ;  /* 0x00009d00ff0477ac */ /* 0x000e640008000a00 */
[----:B-1----:R-:W-:-:S04]  /*5570*/  UISETP.NE.U32.AND UP0, UPT, UR4, URZ, UPT ;  /* 0x000000ff0400728c */ /* 0x002fc8000bf05070 */
[----:B------:R-:W-:-:S09]  /*5580*/  UISETP.NE.AND.EX UP0, UPT, UR5, URZ, UPT, UP0 ;  /* 0x000000ff0500728c */ /* 0x000fd2000bf05300 */
[----:B------:R-:W-:Y:S05]  /*5590*/  BRA.U UP0, `(.L_x_30) ;  /* 0x0000000100407547 */ /* 0x000fea000b800000 */
        /* <DEDUP_REMOVED lines=15> */
[----:B---3--:R-:W-:Y:S05]  /*5690*/  CALL.ABS.NOINC R14 ;  /* 0x000000000e007343 */ /* 0x008fea0003c00000 */
.L_x_30:
[----:B------:R-:W1:Y:S01]  /*56a0*/  LDC.64 R6, c[0x0][0x4e8] ;  /* 0x00013a00ff067b82 */ /* 0x000e620000000a00 */
[----:B------:R-:W2:Y:S01]  /*56b0*/  LDCU.64 UR4, c[0x0][0x438] ;  /* 0x00008700ff0477ac */ /* 0x000ea20008000a00 */
[----:B-1----:R-:W-:-:S05]  /*56c0*/  IMAD.WIDE.U32 R6, R182, 0x4, R6 ;  /* 0x00000004b6067825 */ /* 0x002fca00078e0006 */
[----:B------:R-:W3:Y:S02]  /*56d0*/  LDG.E R0, desc[UR38][R6.64] ;  /* 0x0000002606007981 */ /* 0x000ee4000c1e1900 */
[----:B---3--:R-:W-:Y:S01]  /*56e0*/  SHF.R.S32.HI R3, RZ, 0x1f, R0 ;  /* 0x0000001fff037819 */ /* 0x008fe20000011400 */
[----:B--2---:R-:W-:-:S04]  /*56f0*/  IMAD.WIDE.U32 R4, R0, UR4, RZ ;  /* 0x0000000400047c25 */ /* 0x004fc8000f8e00ff */
[----:B------:R-:W-:-:S04]  /*5700*/  IMAD R3, R3, UR4, RZ ;  /* 0x0000000403037c24 */ /* 0x000fc8000f8e02ff */
[----:B------:R-:W-:Y:S01]  /*5710*/  IMAD R3, R0, UR5, R3 ;  /* 0x0000000500037c24 */ /* 0x000fe2000f8e0203 */
[----:B------:R-:W-:-:S04]  /*5720*/  MOV R0, R4 ;  /* 0x0000000400007202 */ /* 0x000fc80000000f00 */
[----:B------:R-:W-:Y:S02]  /*5730*/  IADD3 R3, PT, PT, R5, R3, RZ ;  /* 0x0000000305037210 */ /* 0x000fe40007ffe0ff */
.L_x_29:
[----:B------:R-:W-:Y:S05]  /*5740*/  BSYNC.RECONVERGENT B6 ;  /* 0x0000000000067941 */ /* 0x000fea0003800200 */
.L_x_28:
[----:B------:R-:W1:Y:S01]  /*5750*/  LDCU.64 UR4, c[0x0][0x380] ;  /* 0x00007000ff0477ac */ /* 0x000e620008000a00 */
[----:B------:R-:W-:Y:S01]  /*5760*/  ISETP.NE.AND P0, PT, R192, RZ, PT ;  /* 0x000000ffc000720c */ /* 0x000fe20003f05270 */
[C---:B------:R-:W-:Y:S01]  /*5770*/  VIADD R4, R191.reuse, 0x40 ;  /* 0x00000040bf047836 */ /* 0x040fe20000000000 */
[----:B------:R-:W-:Y:S01]  /*5780*/  BSSY.RECONVERGENT B6, `(.L_x_31) ;  /* 0x0000034000067945 */ /* 0x000fe20003800200 */
[----:B------:R-:W-:Y:S01]  /*5790*/  IMAD.MOV.U32 R7, RZ, RZ, RZ ;  /* 0x000000ffff077224 */ /* 0x000fe200078e00ff */
[----:B-1----:R-:W-:Y:S02]  /*57a0*/  ISETP.LT.AND P1, PT, R191, UR5, !P0 ;  /* 0x00000005bf007c0c */ /* 0x002fe4000c721270 */
[----:B------:R-:W-:Y:S02]  /*57b0*/  ISETP.LT.AND P0, PT, R4, UR5, !P0 ;  /* 0x0000000504007c0c */ /* 0x000fe4000c701270 */
[----:B------:R-:W-:Y:S02]  /*57c0*/  P2R R37, PR, RZ, 0x2 ;  /* 0x00000002ff257803 */ /* 0x000fe40000000000 */
[----:B------:R-:W-:-:S02]  /*57d0*/  ISETP.LT.AND P2, PT, R182, UR4, P1 ;  /* 0x00000004b6007c0c */ /* 0x000fc40008f41270 */
[----:B------:R-:W-:Y:S02]  /*57e0*/  P2R R36, PR, RZ, 0x1 ;  /* 0x00000001ff247803 */ /* 0x000fe40000000000 */
[----:B------:R-:W-:Y:S02]  /*57f0*/  ISETP.LT.AND P1, PT, R182, UR4, P0 ;  /* 0x00000004b6007c0c */ /* 0x000fe40008721270 */
[----:B------:R-:W-:Y:S01]  /*5800*/  IADD3 R4, P0, PT, R0, R180, RZ ;  /* 0x000000b400047210 */ /* 0x000fe20007f1e0ff */
[----:B------:R-:W-:-:S04]  /*5810*/  VIADD R0, R182, 0x2 ;  /* 0x00000002b6007836 */ /* 0x000fc80000000000 */
[----:B------:R-:W-:Y:S01]  /*5820*/  IMAD.X R5, R3, 0x1, R2, P0 ;  /* 0x0000000103057824 */ /* 0x000fe200000e0602 */
[----:B------:R-:W-:Y:S01]  /*5830*/  ISETP.GE.AND P0, PT, R0, UR4, PT ;  /* 0x0000000400007c0c */ /* 0x000fe2000bf06270 */
[----:B------:R-:W-:-:S03]  /*5840*/  IMAD.MOV.U32 R3, RZ, RZ, RZ ;  /* 0x000000ffff037224 */ /* 0x000fc600078e00ff */
[----:B------:R1:W-:Y:S01]  /*5850*/  @P2 STG.E.128 desc[UR38][R4.64], R176 ;  /* 0x000000b004002986 */ /* 0x0003e2000c101d26 */
[----:B------:R-:W-:-:S03]  /*5860*/  PLOP3.LUT P2, PT, PT, PT, PT, 0x8, 0x80 ;  /* 0x000000000080781c */ /* 0x000fc60003f4e170 */
[----:B------:R1:W-:Y:S01]  /*5870*/  @P1 STG.E.128 desc[UR38][R4.64+0x100], R172 ;  /* 0x000100ac04001986 */ /* 0x0003e2000c101d26 */
[----:B------:R-:W-:-:S04]  /*5880*/  PLOP3.LUT P1, PT, PT, PT, PT, 0x8, 0x80 ;  /* 0x000000000080781c */ /* 0x000fc80003f2e170 */
[----:B------:R-:W-:Y:S09]  /*5890*/  @P0 BRA `(.L_x_32) ;  /* 0x0000000000880947 */ /* 0x000ff20003800000 */
[----:B------:R-:W2:Y:S02]  /*58a0*/  LDCU.64 UR4, c[0x0][0x4e8] ;  /* 0x00009d00ff0477ac */ /* 0x000ea40008000a00 */
[----:B--2---:R-:W-:-:S04]  /*58b0*/  UISETP.NE.U32.AND UP0, UPT, UR4, URZ, UPT ;  /* 0x000000ff0400728c */ /* 0x004fc8000bf05070 */
        /* <DEDUP_REMOVED lines=18> */
.L_x_33:
[----:B------:R-:W2:Y:S01]  /*59e0*/  LDC.64 R8, c[0x0][0x4e8] ;  /* 0x00013a00ff087b82 */ /* 0x000ea20000000a00 */
[----:B------:R-:W1:Y:S01]  /*59f0*/  LDCU.64 UR4, c[0x0][0x438] ;  /* 0x00008700ff0477ac */ /* 0x000e620008000a00 */
[----:B------:R-:W-:Y:S02]  /*5a00*/  ISETP.NE.AND P5, PT, R37, RZ, PT ;  /* 0x000000ff2500720c */ /* 0x000fe40003fa5270 */
[----:B------:R-:W-:Y:S01]  /*5a10*/  ISETP.NE.AND P6, PT, R36, RZ, PT ;  /* 0x000000ff2400720c */ /* 0x000fe20003fc5270 */
[----:B--2---:R-:W-:-:S05]  /*5a20*/  IMAD.WIDE.U32 R8, R182, 0x4, R8 ;  /* 0x00000004b6087825 */ /* 0x004fca00078e0008 */
[----:B------:R-:W2:Y:S01]  /*5a30*/  LDG.E R3, desc[UR38][R8.64+0x8] ;  /* 0x0000082608037981 */ /* 0x000ea2000c1e1900 */
[----:B------:R-:W-:Y:S02]  /*5a40*/  PLOP3.LUT P1, PT, P5, PT, PT, 0x80, 0x8 ;  /* 0x000000000008781c */ /* 0x000fe40002f2f070 */
[----:B------:R-:W-:Y:S02]  /*5a50*/  PLOP3.LUT P2, PT, P6, PT, PT, 0x80, 0x8 ;  /* 0x000000000008781c */ /* 0x000fe4000374f070 */
[----:B--2---:R-:W-:Y:S01]  /*5a60*/  SHF.R.S32.HI R0, RZ, 0x1f, R3 ;  /* 0x0000001fff007819 */ /* 0x004fe20000011403 */
[----:B-1----:R-:W-:-:S04]  /*5a70*/  IMAD.WIDE.U32 R4, R3, UR4, RZ ;  /* 0x0000000403047c25 */ /* 0x002fc8000f8e00ff */
[----:B------:R-:W-:-:S04]  /*5a80*/  IMAD R0, R0, UR4, RZ ;  /* 0x0000000400007c24 */ /* 0x000fc8000f8e02ff */
[----:B------:R-:W-:Y:S02]  /*5a90*/  IMAD R0, R3, UR5, R0 ;  /* 0x0000000503007c24 */ /* 0x000fe4000f8e0200 */
[----:B------:R-:W-:-:S03]  /*5aa0*/  IMAD.MOV.U32 R3, RZ, RZ, R4 ;  /* 0x000000ffff037224 */ /* 0x000fc600078e0004 */
[----:B------:R-:W-:Y:S02]  /*5ab0*/  IADD3 R7, PT, PT, R5, R0, RZ ;  /* 0x0000000005077210 */ /* 0x000fe40007ffe0ff */
.L_x_32:
[----:B------:R-:W-:Y:S05]  /*5ac0*/  BSYNC.RECONVERGENT B6 ;  /* 0x0000000000067941 */ /* 0x000fea0003800200 */
.L_x_31:
[----:B------:R-:W2:Y:S01]  /*5ad0*/  LDCU UR4, c[0x0][0x380] ;  /* 0x00007000ff0477ac */ /* 0x000ea20008000800 */
[----:B-1----:R-:W-:Y:S01]  /*5ae0*/  IADD3 R4, P0, PT, R3, R180, RZ ;  /* 0x000000b403047210 */ /* 0x002fe20007f1e0ff */
[----:B------:R-:W-:Y:S01]  /*5af0*/  VIADD R0, R182, 0x8 ;  /* 0x00000008b6007836 */ /* 0x000fe20000000000 */
[----:B------:R-:W-:Y:S01]  /*5b00*/  BSSY.RECONVERGENT B6, `(.L_x_34) ;  /* 0x000002a000067945 */ /* 0x000fe20003800200 */
[----:B------:R-:W-:Y:S02]  /*5b10*/  IMAD.MOV.U32 R6, RZ, RZ, RZ ;  /* 0x000000ffff067224 */ /* 0x000fe400078e00ff */
[----:B------:R-:W-:-:S05]  /*5b20*/  IMAD.X R5, R7, 0x1, R2, P0 ;  /* 0x0000000107057824 */ /* 0x000fca00000e0602 */
[----:B------:R1:W-:Y:S01]  /*5b30*/  @P1 STG.E.128 desc[UR38][R4.64], R168 ;  /* 0x000000a804001986 */ /* 0x0003e2000c101d26 */
[----:B------:R-:W-:-:S03]  /*5b40*/  PLOP3.LUT P1, PT, PT, PT, PT, 0x8, 0x80 ;  /* 0x000000000080781c */ /* 0x000fc60003f2e170 */
[----:B------:R1:W-:Y:S01]  /*5b50*/  @P2 STG.E.128 desc[UR38][R4.64+0x100], R164 ;  /* 0x000100a404002986 */ /* 0x0003e2000c101d26 */
[----:B------:R-:W-:Y:S02]  /*5b60*/  PLOP3.LUT P2, PT, PT, PT, PT, 0x8, 0x80 ;  /* 0x000000000080781c */ /* 0x000fe40003f4e170 */
[----:B--2---:R-:W-:Y:S01]  /*5b70*/  ISETP.GE.AND P0, PT, R0, UR4, PT ;  /* 0x0000000400007c0c */ /* 0x004fe2000bf06270 */
[----:B------:R-:W-:-:S12]  /*5b80*/  IMAD.MOV.U32 R0, RZ, RZ, RZ ;  /* 0x000000ffff007224 */ /* 0x000fd800078e00ff */
[----:B------:R-:W-:Y:S05]  /*5b90*/  @P0 BRA `(.L_x_35) ;  /* 0x0000000000800947 */ /* 0x000fea0003800000 */
        /* <DEDUP_REMOVED lines=20> */
.L_x_36:
[----:B------:R-:W2:Y:S02]  /*5ce0*/  LDC.64 R8, c[0x0][0x4e8] ;  /* 0x00013a00ff087b82 */ /* 0x000ea40000000a00 */
[----:B--2---:R-:W-:-:S05]  /*5cf0*/  IMAD.WIDE.U32 R8, R182, 0x4, R8 ;  /* 0x00000004b6087825 */ /* 0x004fca00078e0008 */
[----:B------:R-:W1:Y:S01]  /*5d00*/  LDG.E R6, desc[UR38][R8.64+0x20] ;  /* 0x0000202608067981 */ /* 0x000e62000c1e1900 */
[----:B------:R-:W-:Y:S02]  /*5d10*/  LOP3.LUT R0, R188, 0xffff, RZ, 0xc0, !PT ;  /* 0x0000ffffbc007812 */ /* 0x000fe400078ec0ff */
[----:B------:R-:W-:Y:S02]  /*5d20*/  LOP3.LUT R3, R186, 0xffff, RZ, 0xc0, !PT ;  /* 0x0000ffffba037812 */ /* 0x000fe400078ec0ff */
[----:B------:R-:W-:Y:S02]  /*5d30*/  ISETP.NE.U32.AND P2, PT, R0, RZ, PT ;  /* 0x000000ff0000720c */ /* 0x000fe40003f45070 */
[----:B------:R-:W-:Y:S02]  /*5d40*/  ISETP.NE.U32.AND P1, PT, R3, RZ, PT ;  /* 0x000000ff0300720c */ /* 0x000fe40003f25070 */
[----:B-1----:R-:W-:Y:S01]  /*5d50*/  SHF.R.S32.HI R4, RZ, 0x1f, R6 ;  /* 0x0000001fff047819 */ /* 0x002fe20000011406 */
[----:B------:R-:W-:-:S02]  /*5d60*/  IMAD R5, R23, R6, RZ ;  /* 0x0000000617057224 */ /* 0x000fc400078e02ff */
[----:B------:R-:W-:-:S04]  /*5d70*/  IMAD.WIDE.U32 R6, R22, R6, RZ ;  /* 0x0000000616067225 */ /* 0x000fc800078e00ff */
[----:B------:R-:W-:-:S05]  /*5d80*/  IMAD R4, R4, R22, R5 ;  /* 0x0000001604047224 */ /* 0x000fca00078e0205 */
[----:B------:R-:W-:Y:S02]  /*5d90*/  IADD3 R0, PT, PT, R7, R4, RZ ;  /* 0x0000000407007210 */ /* 0x000fe40007ffe0ff */
.L_x_35:
[----:B------:R-:W-:Y:S05]  /*5da0*/  BSYNC.RECONVERGENT B6 ;  /* 0x0000000000067941 */ /* 0x000fea0003800200 */
.L_x_34:
[----:B------:R-:W2:Y:S01]  /*5db0*/  LDCU UR4, c[0x0][0x380] ;  /* 0x00007000ff0477ac */ /* 0x000ea20008000800 */
[----:B-1----:R-:W-:-:S05]  /*5dc0*/  IADD3 R4, P0, PT, R189, R6, RZ ;  /* 0x00000006bd047210 */ /* 0x002fca0007f1e0ff */
[----:B------:R-:W-:Y:S02]  /*5dd0*/  IMAD.X R5, R187, 0x1, R0, P0 ;  /* 0x00000001bb057824 */ /* 0x000fe400000e0600 */
[----:B------:R-:W-:Y:S01]  /*5de0*/  VIADD R0, R182, 0xa ;  /* 0x0000000ab6007836 */ /* 0x000fe20000000000 */
[----:B------:R-:W-:Y:S01]  /*5df0*/  BSSY.RECONVERGENT B6, `(.L_x_37) ;  /* 0x0000029000067945 */ /* 0x000fe20003800200 */
[----:B------:R-:W-:Y:S01]  /*5e00*/  IMAD.MOV.U32 R6, RZ, RZ, RZ ;  /* 0x000000ffff067224 */ /* 0x000fe200078e00ff */
[----:B------:R1:W5:Y:S04]  /*5e10*/  @P1 LDG.E.LTC128B.128 R160, desc[UR38][R4.64] ;  /* 0x0000002604a01981 */ /* 0x000368000c1e1d20 */
[----:B------:R1:W5:Y:S01]  /*5e20*/  @P2 LDG.E.LTC128B.128 R156, desc[UR38][R4.64+0x100] ;  /* 0x00010026049c2981 */ /* 0x000362000c1e1d20 */
[----:B------:R-:W-:-:S02]  /*5e30*/  PLOP3.LUT P2, PT, PT, PT, PT, 0x8, 0x80 ;  /* 0x000000000080781c */ /* 0x000fc40003f4e170 */
[----:B--2---:R-:W-:Y:S01]  /*5e40*/  ISETP.GE.AND P0, PT, R0, UR4, PT ;  /* 0x0000000400007c0c */ /* 0x004fe2000bf06270 */
[----:B------:R-:W-:Y:S01]  /*5e50*/  IMAD.MOV.U32 R0, RZ, RZ, RZ ;  /* 0x000000ffff007224 */ /* 0x000fe200078e00ff */
[----:B------:R-:W-:-:S11]  /*5e60*/  PLOP3.LUT P1, PT, PT, PT, PT, 0x8, 0x80 ;  /* 0x000000000080781c */ /* 0x000fd60003f2e170 */
        /* <DEDUP_REMOVED lines=21> */
.L_x_39:
        /* <DEDUP_REMOVED lines=12> */
.L_x_38:
[----:B------:R-:W-:Y:S05]  /*6080*/  BSYNC.RECONVERGENT B6 ;  /* 0x0000000000067941 */ /* 0x000fea0003800200 */
.L_x_37:
[----:B-1----:R-:W-:Y:S01]  /*6090*/  IADD3 R4, P0, PT, R189, R6, RZ ;  /* 0x00000006bd047210 */ /* 0x002fe20007f1e0ff */
[----:B------:R-:W1:Y:S03]  /*60a0*/  LDCU UR4, c[0x0][0x380] ;  /* 0x00007000ff0477ac */ /* 0x000e660008000800 */
[----:B------:R-:W-:-:S05]  /*60b0*/  IADD3.X R5, PT, PT, R187, R0, RZ, P0, !PT ;  /* 0x00000000bb057210 */ /* 0x000fca00007fe4ff */
[----:B------:R-:W2:Y:S04]  /*60c0*/  @P1 LDG.E.LTC128B.128 R152, desc[UR38][R4.64] ;  /* 0x0000002604981981 */ /* 0x000ea8000c1e1d20 */
[----:B------:R3:W4:Y:S01]  /*60d0*/  @P2 LDG.E.LTC128B.128 R148, desc[UR38][R4.64+0x100] ;  /* 0x0001002604942981 */ /* 0x000722000c1e1d20 */
[----:B------:R-:W-:Y:S01]  /*60e0*/  IADD3 R0, PT, PT, R182, 0x8, RZ ;  /* 0x00000008b6007810 */ /* 0x000fe20007ffe0ff */
[-C--:B-----5:R-:W-:Y:S01]  /*60f0*/  FMUL R24, R161, R190.reuse ;  /* 0x000000bea1187220 */ /* 0x0a0fe20000400000 */
[-C--:B------:R-:W-:Y:S01]  /*6100*/  FMUL R21, R160, R190.reuse ;  /* 0x000000bea0157220 */ /* 0x080fe20000400000 */
[----:B------:R-:W3:Y:S01]  /*6110*/  S2R R6, SR_TID.X ;  /* 0x0000000000067919 */ /* 0x000ee20000002100 */
[----:B------:R-:W-:Y:S01]  /*6120*/  FMUL R20, R163, R190 ;  /* 0x000000bea3147220 */ /* 0x000fe20000400000 */
[----:B-1----:R-:W-:Y:S01]  /*6130*/  ISETP.GE.AND P0, PT, R0, UR4, PT ;  /* 0x0000000400007c0c */ /* 0x002fe2000bf06270 */
[----:B------:R-:W-:Y:S05]  /*6140*/  WARPSYNC.ALL ;  /* 0x0000000000007948 */ /* 0x000fea0003800000 */
[----:B------:R-:W-:Y:S01]  /*6150*/  BAR.SYNC.DEFER_BLOCKING 0x0 ;  /* 0x0000000000007b1d */ /* 0x000fe20000010000 */
[----:B------:R-:W-:-:S02]  /*6160*/  PLOP3.LUT P2, PT, PT, PT, PT, 0x8, 0x80 ;  /* 0x000000000080781c */ /* 0x000fc40003f4e170 */
[----:B------:R-:W-:-:S05]  /*6170*/  PLOP3.LUT P1, PT, PT, PT, PT, 0x8, 0x80 ;  /* 0x000000000080781c */ /* 0x000fca0003f2e170 */
[----:B------:R-:W1:Y:S01]  /*6180*/  S2UR UR4, SR_CgaCtaId ;  /* 0x00000000000479c3 */ /* 0x000e620000008800 */
[----:B------:R-:W-:Y:S01]  /*6190*/  UMOV UR5, 0x400 ;  /* 0x0000040000057882 */ /* 0x000fe20000000000 */
[----:B------:R-:W-:Y:S01]  /*61a0*/  BSSY.RECONVERGENT B6, `(.L_x_40) ;  /* 0x000005a000067945 */ /* 0x000fe20003800200 */
[--C-:B---3--:R-:W-:Y:S01]  /*61b0*/  SHF.R.U32.HI R0, RZ, 0x4, R6.reuse ;  /* 0x00000004ff007819 */ /* 0x108fe20000011606 */
[----:B------:R-:W-:Y:S01]  /*61c0*/  STS.64 [R181], R18 ;  /* 0x00000012b5007388 */ /* 0x000fe20000000a00 */
[----:B------:R-:W-:Y:S02]  /*61d0*/  SHF.R.U32.HI R3, RZ, 0x3, R6 ;  /* 0x00000003ff037819 */ /* 0x000fe40000011606 */
[----:B------:R-:W-:Y:S01]  /*61e0*/  LOP3.LUT R0, R0, 0x1, RZ, 0xc0, !PT ;  /* 0x0000000100007812 */ /* 0x000fe200078ec0ff */
[----:B------:R-:W-:Y:S01]  /*61f0*/  STS.64 [R181+0x20], R26 ;  /* 0x0000201ab5007388 */ /* 0x000fe20000000a00 */
[----:B------:R-:W-:Y:S01]  /*6200*/  SHF.L.U32 R6, R6, 0x4, RZ ;  /* 0x0000000406067819 */ /* 0x000fe200000006ff */
[----:B-1----:R-:W-:Y:S01]  /*6210*/  ULEA UR4, UR4, UR5, 0x18 ;  /* 0x0000000504047291 */ /* 0x002fe2000f8ec0ff */
[--C-:B------:R-:W-:Y:S01]  /*6220*/  LOP3.LUT R0, R0, 0x70, R3.reuse, 0xf8, !PT ;  /* 0x0000007000007812 */ /* 0x100fe200078ef803 */
[----:B------:R-:W-:Y:S03]  /*6230*/  STS.64 [R181+0x40], R30 ;  /* 0x0000401eb5007388 */ /* 0x000fe60000000a00 */
[--C-:B------:R-:W-:Y:S01]  /*6240*/  LOP3.LUT R0, R0, 0x8, R3.reuse, 0xf8, !PT ;  /* 0x0000000800007812 */ /* 0x100fe200078ef803 */
[----:B------:R-:W-:Y:S03]  /*6250*/  STS.64 [R181+0x60], R34 ;  /* 0x00006022b5007388 */ /* 0x000fe60000000a00 */
[----:B------:R-:W-:Y:S01]  /*6260*/  LOP3.LUT R0, R0, 0x4, R3, 0xf8, !PT ;  /* 0x0000000400007812 */ /* 0x000fe200078ef803 */
[----:B------:R-:W-:Y:S01]  /*6270*/  STS.64 [R181+0x80], R38 ;  /* 0x00008026b5007388 */ /* 0x000fe20000000a00 */
[----:B------:R-:W-:-:S03]  /*6280*/  LOP3.LUT R3, R6, 0xf0, RZ, 0xc0, !PT ;  /* 0x000000f006037812 */ /* 0x000fc600078ec0ff */
[----:B------:R-:W-:Y:S02]  /*6290*/  STS.64 [R181+0xa0], R42 ;  /* 0x0000a02ab5007388 */ /* 0x000fe40000000a00 */
[----:B------:R-:W-:Y:S02]  /*62a0*/  IMAD R0, R0, 0x220, R3 ;  /* 0x0000022000007824 */ /* 0x000fe400078e0203 */
[-C--:B------:R-:W-:Y:S01]  /*62b0*/  FMUL R3, R162, R190.reuse ;  /* 0x000000bea2037220 */ /* 0x080fe20000400000 */
[----:B------:R-:W-:Y:S04]  /*62c0*/  STS.64 [R181+0xc0], R46 ;  /* 0x0000c02eb5007388 */ /* 0x000fe80000000a00 */
[----:B------:R-:W-:Y:S01]  /*62d0*/  STS.64 [R181+0xe0], R50 ;  /* 0x0000e032b5007388 */ /* 0x000fe20000000a00 */
[----:B------:R-:W-:Y:S06]  /*62e0*/  BAR.SYNC.DEFER_BLOCKING 0x0 ;  /* 0x0000000000007b1d */ /* 0x000fec0000010000 */
[----:B------:R-:W1:Y:S04]  /*62f0*/  LDS.128 R12, [R0+UR4] ;  /* 0x00000004000c7984 */ /* 0x000e680008000c00 */
[----:B------:R-:W3:Y:S04]  /*6300*/  LDS.128 R8, [R0+UR4+0x100] ;  /* 0x0001000400087984 */ /* 0x000ee80008000c00 */
[----:B------:R-:W2:Y:S04]  /*6310*/  LDS.128 R4, [R0+UR4+0x440] ;  /* 0x0004400400047984 */ /* 0x000ea80008000c00 */
        /* <DEDUP_REMOVED lines=17> */
[-C--:B------:R-:W-:Y:S01]  /*6430*/  FFMA R25, R5, R183.reuse, R8 ;  /* 0x000000b705197223 */ /* 0x080fe20000000008 */
[-C--:B------:R-:W-:Y:S01]  /*6440*/  FFMA R26, R6, R183.reuse, R3 ;  /* 0x000000b7061a7223 */ /* 0x080fe20000000003 */
[-C--:B------:R-:W-:Y:S01]  /*6450*/  FFMA R24, R4, R183.reuse, R9 ;  /* 0x000000b704187223 */ /* 0x080fe20000000009 */
[-C--:B------:R-:W-:Y:S01]  /*6460*/  FFMA R27, R7, R183.reuse, R0 ;  /* 0x000000b7071b7223 */ /* 0x080fe20000000000 */
[-C--:B----4-:R-:W-:Y:S01]  /*6470*/  FMUL R5, R148, R190.reuse ;  /* 0x000000be94057220 */ /* 0x090fe20000400000 */
        /* <DEDUP_REMOVED lines=30> */
.L_x_42:
[----:B------:R-:W1:Y:S01]  /*6660*/  LDC.64 R6, c[0x0][0x4e8] ;  /* 0x00013a00ff067b82 */ /* 0x000e620000000a00 */
[----:B------:R-:W2:Y:S01]  /*6670*/  LDCU.64 UR4, c[0x0][0x438] ;  /* 0x00008700ff0477ac */ /* 0x000ea20008000a00 */
[----:B------:R-:W-:Y:S02]  /*6680*/  ISETP.NE.AND P5, PT, R37, RZ, PT ;  /* 0x000000ff2500720c */ /* 0x000fe40003fa5270 */
[----:B------:R-:W-:Y:S01]  /*6690*/  ISETP.NE.AND P6, PT, R36, RZ, PT ;  /* 0x000000ff2400720c */ /* 0x000fe20003fc5270 */
[----:B-1----:R-:W-:-:S05]  /*66a0*/  IMAD.WIDE.U32 R6, R182, 0x4, R6 ;  /* 0x00000004b6067825 */ /* 0x002fca00078e0006 */
[----:B------:R-:W3:Y:S01]  /*66b0*/  LDG.E R3, desc[UR38][R6.64+0x20] ;  /* 0x0000202606037981 */ /* 0x000ee2000c1e1900 */
[----:B------:R-:W-:Y:S02]  /*66c0*/  PLOP3.LUT P1, PT, P5, PT, PT, 0x80, 0x8 ;  /* 0x000000000008781c */ /* 0x000fe40002f2f070 */
[----:B------:R-:W-:Y:S02]  /*66d0*/  PLOP3.LUT P2, PT, P6, PT, PT, 0x80, 0x8 ;  /* 0x000000000008781c */ /* 0x000fe4000374f070 */
[----:B---3--:R-:W-:Y:S01]  /*66e0*/  SHF.R.S32.HI R0, RZ, 0x1f, R3 ;  /* 0x0000001fff007819 */ /* 0x008fe20000011403 */
[----:B--2---:R-:W-:-:S04]  /*66f0*/  IMAD.WIDE.U32 R4, R3, UR4, RZ ;  /* 0x0000000403047c25 */ /* 0x004fc8000f8e00ff */
[----:B------:R-:W-:-:S04]  /*6700*/  IMAD R0, R0, UR4, RZ ;  /* 0x0000000400007c24 */ /* 0x000fc8000f8e02ff */
[----:B------:R-:W-:Y:S02]  /*6710*/  IMAD R0, R3, UR5, R0 ;  /* 0x0000000503007c24 */ /* 0x000fe4000f8e0200 */
[----:B------:R-:W-:-:S03]  /*6720*/  IMAD.MOV.U32 R3, RZ, RZ, R4 ;  /* 0x000000ffff037224 */ /* 0x000fc600078e0004 */
[----:B------:R-:W-:Y:S02]  /*6730*/  IADD3 R5, PT, PT, R5, R0, RZ ;  /* 0x0000000005057210 */ /* 0x000fe40007ffe0ff */
.L_x_41:
[----:B------:R-:W-:Y:S05]  /*6740*/  BSYNC.RECONVERGENT B6 ;  /* 0x0000000000067941 */ /* 0x000fea0003800200 */
.L_x_40:
[----:B------:R-:W1:Y:S01]  /*6750*/  LDCU UR4, c[0x0][0x380] ;  /* 0x00007000ff0477ac */ /* 0x000e620008000800 */
[----:B------:R-:W-:Y:S01]  /*6760*/  IADD3 R4, P0, PT, R3, R180, RZ ;  /* 0x000000b403047210 */ /* 0x000fe20007f1e0ff */
[----:B------:R-:W-:Y:S01]  /*6770*/  VIADD R0, R182, 0xa ;  /* 0x0000000ab6007836 */ /* 0x000fe20000000000 */
[----:B------:R-:W-:Y:S01]  /*6780*/  BSSY.RECONVERGENT B6, `(.L_x_43) ;  /* 0x000002c000067945 */ /* 0x000fe20003800200 */
[----:B------:R-:W-:Y:S02]  /*6790*/  IMAD.MOV.U32 R3, RZ, RZ, RZ ;  /* 0x000000ffff037224 */ /* 0x000fe400078e00ff */
[----:B------:R-:W-:Y:S02]  /*67a0*/  IMAD.X R5, R5, 0x1, R2, P0 ;  /* 0x0000000105057824 */ /* 0x000fe400000e0602 */
[----:B------:R-:W-:-:S03]  /*67b0*/  IMAD.MOV.U32 R7, RZ, RZ, RZ ;  /* 0x000000ffff077224 */ /* 0x000fc600078e00ff */
[----:B------:R2:W-:Y:S01]  /*67c0*/  @P1 STG.E.128 desc[UR38][R4.64], R32 ;  /* 0x0000002004001986 */ /* 0x0005e2000c101d26 */
[----:B------:R-:W-:-:S03]  /*67d0*/  PLOP3.LUT P1, PT, PT, PT, PT, 0x8, 0x80 ;  /* 0x000000000080781c */ /* 0x000fc60003f2e170 */
[----:B------:R2:W-:Y:S01]  /*67e0*/  @P2 STG.E.128 desc[UR38][R4.64+0x100], R28 ;  /* 0x0001001c04002986 */ /* 0x0005e2000c101d26 */
[----:B------:R-:W-:Y:S02]  /*67f0*/  PLOP3.LUT P2, PT, PT, PT, PT, 0x8, 0x80 ;  /* 0x000000000080781c */ /* 0x000fe40003f4e170 */
[----:B-1----:R-:W-:-:S13]  /*6800*/  ISETP.GE.AND P0, PT, R0, UR4, PT ;  /* 0x0000000400007c0c */ /* 0x002fda000bf06270 */
[----:B------:R-:W-:Y:S05]  /*6810*/  @P0 BRA `(.L_x_44) ;  /* 0x0000000000880947 */ /* 0x000fea0003800000 */
[----:B------:R-:W1:Y:S02]  /*6820*/  LDCU.64 UR4, c[0x0][0x4e8] ;  /* 0x00009d00ff0477ac */ /* 0x000e640008000a00 */
[----:B-1----:R-:W-:-:S04]  /*6830*/  UISETP.NE.U32.AND UP0, UPT, UR4, URZ, UPT ;  /* 0x000000ff0400728c */ /* 0x002fc8000bf05070 */
[----:B------:R-:W-:-:S09]  /*6840*/  UISETP.NE.AND.EX UP0, UPT, UR5, URZ, UPT, UP0 ;  /* 0x000000ff0500728c */ /* 0x000fd2000bf05300 */
[----:B------:R-:W-:Y:S05]  /*6850*/  BRA.U UP0, `(.L_x_45) ;  /* 0x0000000100407547 */ /* 0x000fea000b800000 */
[----:B------:R-:W-:Y:S01]  /*6860*/  MOV R14, 0x0 ;  /* 0x00000000000e7802 */ /* 0x000fe20000000f00 */
[----:B------:R-:W2:Y:S01]  /*6870*/  LDCU.64 UR8, c[0x4][0x78] ;  /* 0x01000f00ff0877ac */ /* 0x000ea20008000a00 */
[----:B------:R-:W-:Y:S01]  /*6880*/  IMAD.MOV.U32 R8, RZ, RZ, 0x19b ;  /* 0x0000019bff087424 */ /* 0x000fe200078e00ff */
[----:B------:R-:W-:Y:S01]  /*6890*/  MOV R12, 0x1 ;  /* 0x00000001000c7802 */ /* 0x000fe20000000f00 */
[----:B------:R-:W-:Y:S01]  /*68a0*/  IMAD.MOV.U32 R13, RZ, RZ, RZ ;  /* 0x000000ffff0d7224 */ /* 0x000fe200078e00ff */
[----:B------:R-:W1:Y:S01]  /*68b0*/  LDCU.64 UR6, c[0x4][0x88] ;  /* 0x01001100ff0677ac */ /* 0x000e620008000a00 */
[----:B------:R-:W3:Y:S01]  /*68c0*/  LDC.64 R14, c[0x4][R14] ;  /* 0x010000000e0e7b82 */ /* 0x000ee20000000a00 */
[----:B------:R-:W4:Y:S01]  /*68d0*/  LDCU.64 UR4, c[0x4][0x18] ;  /* 0x01000300ff0477ac */ /* 0x000f220008000a00 */
[----:B--2---:R-:W-:Y:S01]  /*68e0*/  IMAD.U32 R4, RZ, RZ, UR8 ;  /* 0x00000008ff047e24 */ /* 0x004fe2000f8e00ff */
[----:B------:R-:W-:Y:S01]  /*68f0*/  MOV R5, UR9 ;  /* 0x0000000900057c02 */ /* 0x000fe20008000f00 */
[----:B-1----:R-:W-:Y:S01]  /*6900*/  IMAD.U32 R6, RZ, RZ, UR6 ;  /* 0x00000006ff067e24 */ /* 0x002fe2000f8e00ff */
[----:B------:R-:W-:Y:S01]  /*6910*/  MOV R7, UR7 ;  /* 0x0000000700077c02 */ /* 0x000fe20008000f00 */
[----:B----4-:R-:W-:Y:S01]  /*6920*/  IMAD.U32 R10, RZ, RZ, UR4 ;  /* 0x00000004ff0a7e24 */ /* 0x010fe2000f8e00ff */
[----:B------:R-:W-:-:S02]  /*6930*/  MOV R11, UR5 ;  /* 0x00000005000b7c02 */ /* 0x000fc40008000f00 */
[----:B------:R-:W-:-:S07]  /*6940*/  LEPC R20, `(.L_x_45) ;  /* 0x000000001014794e */ /* 0x000fce0000000000 */
[----:B---3--:R-:W-:Y:S05]  /*6950*/  CALL.ABS.NOINC R14 ;  /* 0x000000000e007343 */ /* 0x008fea0003c00000 */
.L_x_45:
        /* <DEDUP_REMOVED lines=14> */
.L_x_44:
[----:B------:R-:W-:Y:S05]  /*6a40*/  BSYNC.RECONVERGENT B6 ;  /* 0x0000000000067941 */ /* 0x000fea0003800200 */
.L_x_43:
[----:B------:R-:W1:Y:S01]  /*6a50*/  LDCU UR4, c[0x0][0x380] ;  /* 0x00007000ff0477ac */ /* 0x000e620008000800 */
[----:B--2---:R-:W-:Y:S01]  /*6a60*/  IADD3 R4, P0, PT, R3, R180, RZ ;  /* 0x000000b403047210 */ /* 0x004fe20007f1e0ff */
        /* <DEDUP_REMOVED lines=8> */
[----:B-1----:R-:W-:Y:S01]  /*6af0*/  ISETP.GE.AND P0, PT, R0, UR4, PT ;  /* 0x0000000400007c0c */ /* 0x002fe2000bf06270 */
[----:B------:R-:W-:-:S12]  /*6b00*/  IMAD.MOV.U32 R0, RZ, RZ, RZ ;  /* 0x000000ffff007224 */ /* 0x000fd800078e00ff */
        /* <DEDUP_REMOVED lines=21> */
.L_x_48:
[----:B------:R-:W1:Y:S02]  /*6c60*/  LDC.64 R8, c[0x0][0x4e8] ;  /* 0x00013a00ff087b82 */ /* 0x000e640000000a00 */
[----:B-1----:R-:W-:-:S05]  /*6c70*/  IMAD.WIDE.U32 R8, R182, 0x4, R8 ;  /* 0x00000004b6087825 */ /* 0x002fca00078e0008 */
[----:B------:R-:W2:Y:S01]  /*6c80*/  LDG.E R6, desc[UR38][R8.64+0x40] ;  /* 0x0000402608067981 */ /* 0x000ea2000c1e1900 */
[----:B------:R-:W-:Y:S02]  /*6c90*/  LOP3.LUT R0, R188, 0xffff, RZ, 0xc0, !PT ;  /* 0x0000ffffbc007812 */ /* 0x000fe400078ec0ff */
[----:B------:R-:W-:Y:S02]  /*6ca0*/  LOP3.LUT R3, R186, 0xffff, RZ, 0xc0, !PT ;  /* 0x0000ffffba037812 */ /* 0x000fe400078ec0ff */
[----:B------:R-:W-:Y:S02]  /*6cb0*/  ISETP.NE.U32.AND P2, PT, R0, RZ, PT ;  /* 0x000000ff0000720c */ /* 0x000fe40003f45070 */
[----:B------:R-:W-:Y:S02]  /*6cc0*/  ISETP.NE.U32.AND P1, PT, R3, RZ, PT ;  /* 0x000000ff0300720c */ /* 0x000fe40003f25070 */
[----:B--2---:R-:W-:Y:S01]  /*6cd0*/  SHF.R.S32.HI R4, RZ, 0x1f, R6 ;  /* 0x0000001fff047819 */ /* 0x004fe20000011406 */
[----:B------:R-:W-:-:S02]  /*6ce0*/  IMAD R5, R23, R6, RZ ;  /* 0x0000000617057224 */ /* 0x000fc400078e02ff */
[----:B------:R-:W-:-:S04]  /*6cf0*/  IMAD.WIDE.U32 R6, R22, R6, RZ ;  /* 0x0000000616067225 */ /* 0x000fc800078e00ff */
[----:B------:R-:W-:-:S05]  /*6d00*/  IMAD R4, R4, R22, R5 ;  /* 0x0000001604047224 */ /* 0x000fca00078e0205 */
[----:B------:R-:W-:Y:S02]  /*6d10*/  IADD3 R0, PT, PT, R7, R4, RZ ;  /* 0x0000000407007210 */ /* 0x000fe40007ffe0ff */
.L_x_47:
[----:B------:R-:W-:Y:S05]  /*6d20*/  BSYNC.RECONVERGENT B6 ;  /* 0x0000000000067941 */ /* 0x000fea0003800200 */
.L_x_46:
[----:B------:R-:W1:Y:S01]  /*6d30*/  LDCU UR4, c[0x0][0x380] ;  /* 0x00007000ff0477ac */ /* 0x000e620008000800 */
[----:B--2---:R-:W-:-:S05]  /*6d40*/  IADD3 R4, P0, PT, R189, R6, RZ ;  /* 0x00000006bd047210 */ /* 0x004fca0007f1e0ff */
[----:B------:R-:W-:Y:S02]  /*6d50*/  IMAD.X R5, R187, 0x1, R0, P0 ;  /* 0x00000001bb057824 */ /* 0x000fe400000e0600 */
[----:B------:R-:W-:Y:S01]  /*6d60*/  VIADD R0, R182, 0x12 ;  /* 0x00000012b6007836 */ /* 0x000fe20000000000 */
[----:B------:R-:W-:Y:S01]  /*6d70*/  BSSY.RECONVERGENT B6, `(.L_x_49) ;  /* 0x0000029000067945 */ /* 0x000fe20003800200 */
[----:B------:R-:W-:Y:S01]  /*6d80*/  IMAD.MOV.U32 R6, RZ, RZ, RZ ;  /* 0x000000ffff067224 */ /* 0x000fe200078e00ff */
[----:B------:R2:W5:Y:S04]  /*6d90*/  @P1 LDG.E.LTC128B.128 R160, desc[UR38][R4.64] ;  /* 0x0000002604a01981 */ /* 0x000568000c1e1d20 */
[----:B------:R2:W5:Y:S01]  /*6da0*/  @P2 LDG.E.LTC128B.128 R156, desc[UR38][R4.64+0x100] ;  /* 0x00010026049c2981 */ /* 0x000562000c1e1d20 */
[----:B------:R-:W-:-:S02]  /*6db0*/  PLOP3.LUT P2, PT, PT, PT, PT, 0x8, 0x80 ;  /* 0x000000000080781c */ /* 0x000fc40003f4e170 */
[----:B-1----:R-:W-:Y:S01]  /*6dc0*/  ISETP.GE.AND P0, PT, R0, UR4, PT ;  /* 0x0000000400007c0c */ /* 0x002fe2000bf06270 */
[----:B------:R-:W-:Y:S01]  /*6dd0*/  IMAD.MOV.U32 R0, RZ, RZ, RZ ;  /* 0x000000ffff007224 */ /* 0x000fe200078e00ff */
[----:B------:R-:W-:-:S11]  /*6de0*/  PLOP3.LUT P1, PT, PT, PT, PT, 0x8, 0x80 ;  /* 0x000000000080781c */ /* 0x000fd60003f2e170 */
        /* <DEDUP_REMOVED lines=20> */
[----:B---3-5:R-:W-:Y:S05]  /*6f30*/  CALL.ABS.NOINC R14 ;  /* 0x000000000e007343 */ /* 0x028fea0003c00000 */
.L_x_51:
        /* <DEDUP_REMOVED lines=12> */
.L_x_50:
[----:B------:R-:W-:Y:S05]  /*7000*/  BSYNC.RECONVERGENT B6 ;  /* 0x0000000000067941 */ /* 0x000fea0003800200 */
.L_x_49:
[----:B--2---:R-:W-:Y:S01]  /*7010*/  IADD3 R4, P0, PT, R189, R6, RZ ;  /* 0x00000006bd047210 */ /* 0x004fe20007f1e0ff */
[----:B------:R-:W1:Y:S03]  /*7020*/  LDCU UR4, c[0x0][0x380] ;  /* 0x00007000ff0477ac */ /* 0x000e660008000800 */
[----:B------:R-:W-:-:S05]  /*7030*/  IADD3.X R5, PT, PT, R187, R0, RZ, P0, !PT ;  /* 0x00000000bb057210 */ /* 0x000fca00007fe4ff */
[----:B------:R-:W2:Y:S04]  /*7040*/  @P1 LDG.E.LTC128B.128 R152, desc[UR38][R4.64] ;  /* 0x0000002604981981 */ /* 0x000ea8000c1e1d20 */
[----:B------:R3:W4:Y:S01]  /*7050*/  @P2 LDG.E.LTC128B.128 R148, desc[UR38][R4.64+0x100] ;  /* 0x0001002604942981 */ /* 0x000722000c1e1d20 */
[----:B------:R-:W-:Y:S02]  /*7060*/  IADD3 R0, PT, PT, R182, 0x10, RZ ;  /* 0x00000010b6007810 */ /* 0x000fe40007ffe0ff */
[----:B------:R-:W-:Y:S01]  /*7070*/  PLOP3.LUT P2, PT, PT, PT, PT, 0x8, 0x80 ;  /* 0x000000000080781c */ /* 0x000fe20003f4e170 */
[----:B------:R-:W3:Y:S01]  /*7080*/  S2R R6, SR_TID.X ;  /* 0x0000000000067919 */ /* 0x000ee20000002100 */
[----:B------:R-:W-:Y:S02]  /*7090*/  PLOP3.LUT P1, PT, PT, PT, PT, 0x8, 0x80 ;  /* 0x000000000080781c */ /* 0x000fe40003f2e170 */
[----:B-1----:R-:W-:Y:S01]  /*70a0*/  ISETP.GE.AND P0, PT, R0, UR4, PT ;  /* 0x0000000400007c0c */ /* 0x002fe2000bf06270 */
[----:B------:R-:W-:Y:S05]  /*70b0*/  WARPSYNC.ALL ;  /* 0x0000000000007948 */ /* 0x000fea0003800000 */
[----:B------:R-:W-:Y:S08]  /*70c0*/  BAR.SYNC.DEFER_BLOCKING 0x0 ;  /* 0x0000000000007b1d */ /* 0x000ff00000010000 */
[----:B------:R-:W1:Y:S01]  /*70d0*/  S2UR UR4, SR_CgaCtaId ;  /* 0x00000000000479c3 */ /* 0x000e620000008800 */
[----:B------:R-:W-:Y:S01]  /*70e0*/  UMOV UR5, 0x400 ;  /* 0x0000040000057882 */ /* 0x000fe20000000000 */
[----:B------:R-:W-:Y:S01]  /*70f0*/  BSSY.RECONVERGENT B6, `(.L_x_52) ;  /* 0x000005d000067945 */ /* 0x000fe20003800200 */
[-C--:B---3-5:R-:W-:Y:S01]  /*7100*/  FMUL R5, R160, R190.reuse ;  /* 0x000000bea0057220 */ /* 0x0a8fe20000400000 */
[----:B------:R-:W-:Y:S01]  /*7110*/  FMUL R4, R163, R190 ;  /* 0x000000bea3047220 */ /* 0x000fe20000400000 */
[--C-:B------:R-:W-:Y:S01]  /*7120*/  SHF.R.U32.HI R0, RZ, 0x4, R6.reuse ;  /* 0x00000004ff007819 */ /* 0x100fe20000011606 */
[----:B------:R-:W-:Y:S01]  /*7130*/  STS.64 [R181], R80 ;  /* 0x00000050b5007388 */ /* 0x000fe20000000a00 */
[----:B------:R-:W-:-:S02]  /*7140*/  SHF.R.U32.HI R3, RZ, 0x3, R6 ;  /* 0x00000003ff037819 */ /* 0x000fc40000011606 */
        /* <DEDUP_REMOVED lines=10> */
[----:B------:R-:W-:Y:S01]  /*71f0*/  LOP3.LUT R3, R6, 0xf0, RZ, 0xc0, !PT ;  /* 0x000000f006037812 */ /* 0x000fe200078ec0ff */
[----:B------:R-:W-:-:S02]  /*7200*/  FMUL R6, R161, R190 ;  /* 0x000000bea1067220 */ /* 0x000fc40000400000 */
        /* <DEDUP_REMOVED lines=61> */
.L_x_54:
        /* <DEDUP_REMOVED lines=14> */
.L_x_53:
[----:B------:R-:W-:Y:S05]  /*76c0*/  BSYNC.RECONVERGENT B6 ;  /* 0x0000000000067941 */ /* 0x000fea0003800200 */
.L_x_52:
        /* <DEDUP_REMOVED lines=33> */
.L_x_57:
        /* <DEDUP_REMOVED lines=14> */
.L_x_56:
[----:B------:R-:W-:Y:S05]  /*79c0*/  BSYNC.RECONVERGENT B6 ;  /* 0x0000000000067941 */ /* 0x000fea0003800200 */
.L_x_55:
[----:B------:R-:W1:Y:S01]  /*79d0*/  LDCU UR4, c[0x0][0x380] ;  /* 0x00007000ff0477ac */ /* 0x000e620008000800 */
[----:B--2---:R-:W-:Y:S01]  /*79e0*/  IADD3 R4, P0, PT, R3, R180, RZ ;  /* 0x000000b403047210 */ /* 0x004fe20007f1e0ff */
        /* <DEDUP_REMOVED lines=31> */
.L_x_60:
        /* <DEDUP_REMOVED lines=12> */
.L_x_59:
[----:B------:R-:W-:Y:S05]  /*7ca0*/  BSYNC.RECONVERGENT B6 ;  /* 0x0000000000067941 */ /* 0x000fea0003800200 */
.L_x_58:
[----:B------:R-:W1:Y:S01]  /*7cb0*/  LDCU UR4, c[0x0][0x380] ;  /* 0x00007000ff0477ac */ /* 0x000e620008000800 */
[----:B--2---:R-:W-:Y:S01]  /*7cc0*/  IADD3 R4, P0, PT, R189, R6, RZ ;  /* 0x00000006bd047210 */ /* 0x004fe20007f1e0ff */
[----:B------:R-:W-:-:S04]  /*7cd0*/  VIADD R38, R182, 0x1a ;  /* 0x0000001ab6267836 */ /* 0x000fc80000000000 */
[----:B------:R-:W-:Y:S01]  /*7ce0*/  IMAD.X R5, R187, 0x1, R0, P0 ;  /* 0x00000001bb057824 */ /* 0x000fe200000e0600 */
[----:B------:R-:W-:Y:S01]  /*7cf0*/  BSSY.RECONVERGENT B6, `(.L_x_61) ;  /* 0x0000029000067945 */ /* 0x000fe20003800200 */
[----:B------:R-:W-:Y:S02]  /*7d00*/  IMAD.MOV.U32 R6, RZ, RZ, RZ ;  /* 0x000000ffff067224 */ /* 0x000fe400078e00ff */
[----:B------:R-:W-:Y:S01]  /*7d10*/  IMAD.MOV.U32 R0, RZ, RZ, RZ ;  /* 0x000000ffff007224 */ /* 0x000fe200078e00ff */
[----:B------:R2:W5:Y:S01]  /*7d20*/  @P1 LDG.E.LTC128B.128 R160, desc[UR38][R4.64] ;  /* 0x0000002604a01981 */ /* 0x000562000c1e1d20 */
[----:B-1----:R-:W-:-:S03]  /*7d30*/  ISETP.GE.AND P0, PT, R38, UR4, PT ;  /* 0x0000000426007c0c */ /* 0x002fc6000bf06270 */
[----:B------:R2:W5:Y:S01]  /*7d40*/  @P2 LDG.E.LTC128B.128 R156, desc[UR38][R4.64+0x100] ;  /* 0x00010026049c2981 */ /* 0x000562000c1e1d20 */
[----:B------:R-:W-:Y:S02]  /*7d50*/  PLOP3.LUT P2, PT, PT, PT, PT, 0x8, 0x80 ;  /* 0x000000000080781c */ /* 0x000fe40003f4e170 */
[----:B------:R-:W-:-:S07]  /*7d60*/  PLOP3.LUT P1, PT, PT, PT, PT, 0x8, 0x80 ;  /* 0x000000000080781c */ /* 0x000fce0003f2e170 */
[----:B------:R-:W-:Y:S06]  /*7d70*/  @P0 BRA `(.L_x_62) ;  /* 0x0000000000800947 */ /* 0x000fec0003800000 */
        /* <DEDUP_REMOVED lines=20> */
.L_x_63:
        /* <DEDUP_REMOVED lines=12> */
.L_x_62:
[----:B------:R-:W-:Y:S05]  /*7f80*/  BSYNC.RECONVERGENT B6 ;  /* 0x0000000000067941 */ /* 0x000fea0003800200 */
.L_x_61:
[----:B--2---:R-:W-:Y:S01]  /*7f90*/  IADD3 R4, P0, PT, R189, R6, RZ ;  /* 0x00000006bd047210 */ /* 0x004fe20007f1e0ff */
[----:B------:R-:W1:Y:S03]  /*7fa0*/  LDCU UR4, c[0x0][0x380] ;  /* 0x00007000ff0477ac */ /* 0x000e660008000800 */
[----:B------:R-:W-:-:S05]  /*7fb0*/  IADD3.X R5, PT, PT, R187, R0, RZ, P0, !PT ;  /* 0x00000000bb057210 */ /* 0x000fca00007fe4ff */
[----:B------:R-:W2:Y:S04]  /*7fc0*/  @P1 LDG.E.LTC128B.128 R152, desc[UR38][R4.64] ;  /* 0x0000002604981981 */ /* 0x000ea8000c1e1d20 */
[----:B------:R3:W4:Y:S01]  /*7fd0*/  @P2 LDG.E.LTC128B.128 R148, desc[UR38][R4.64+0x100] ;  /* 0x0001002604942981 */ /* 0x000722000c1e1d20 */
[----:B------:R-:W-:Y:S02]  /*7fe0*/  PLOP3.LUT P2, PT, PT, PT, PT, 0x8, 0x80 ;  /* 0x000000000080781c */ /* 0x000fe40003f4e170 */
[----:B------:R-:W-:Y:S01]  /*7ff0*/  PLOP3.LUT P1, PT, PT, PT, PT, 0x8, 0x80 ;  /* 0x000000000080781c */ /* 0x000fe20003f2e170 */
[----:B------:R-:W3:Y:S01]  /*8000*/  S2R R0, SR_TID.X ;  /* 0x0000000000007919 */ /* 0x000ee20000002100 */
        /* <DEDUP_REMOVED lines=16> */
[----:B------:R-:W-:Y:S01]  /*8110*/  STS.64 [R181+0x40], R74 ;  /* 0x0000404ab5007388 */ /* 0x000fe20000000a00 */
[----:B------:R-:W-:Y:S02]  /*8120*/  LOP3.LUT R0, R0, 0xf0, RZ, 0xc0, !PT ;  /* 0x000000f000007812 */ /* 0x000fe400078ec0ff */
[--C-:B------:R-:W-:Y:S01]  /*8130*/  LOP3.LUT R3, R3, 0x8, R6.reuse, 0xf8, !PT ;  /* 0x0000000803037812 */ /* 0x100fe200078ef806 */
[----:B------:R-:W-:Y:S03]  /*8140*/  STS.64 [R181+0x60], R70 ;  /* 0x00006046b5007388 */ /* 0x000fe60000000a00 */
[----:B------:R-:W-:Y:S01]  /*8150*/  LOP3.LUT R3, R3, 0x4, R6, 0xf8, !PT ;  /* 0x0000000403037812 */ /* 0x000fe200078ef806 */
        /* <DEDUP_REMOVED lines=63> */
.L_x_66:
        /* <DEDUP_REMOVED lines=14> */
.L_x_65:
[----:B------:R-:W-:Y:S05]  /*8630*/  BSYNC.RECONVERGENT B6 ;  /* 0x0000000000067941 */ /* 0x000fea0003800200 */
.L_x_64:
[----:B------:R-:W1:Y:S01]  /*8640*/  LDCU UR4, c[0x0][0x380] ;  /* 0x00007000ff0477ac */ /* 0x000e620008000800 */
[----:B------:R-:W-:Y:S01]  /*8650*/  IADD3 R4, P0, PT, R3, R180, RZ ;  /* 0x000000b403047210 */ /* 0x000fe20007f1e0ff */
[----:B------:R-:W-:Y:S01]  /*8660*/  BSSY.RECONVERGENT B6, `(.L_x_67) ;  /* 0x000002c000067945 */ /* 0x000fe20003800200 */
[----:B------:R-:W-:Y:S02]  /*8670*/  IMAD.MOV.U32 R3, RZ, RZ, RZ ;  /* 0x000000ffff037224 */ /* 0x000fe400078e00ff */
[----:B------:R-:W-:Y:S02]  /*8680*/  IMAD.MOV.U32 R7, RZ, RZ, RZ ;  /* 0x000000ffff077224 */ /* 0x000fe400078e00ff */
[----:B------:R-:W-:-:S05]  /*8690*/  IMAD.X R5, R5, 0x1, R2, P0 ;  /* 0x0000000105057824 */ /* 0x000fca00000e0602 */
        /* <DEDUP_REMOVED lines=26> */
.L_x_69:
        /* <DEDUP_REMOVED lines=14> */
.L_x_68:
[----:B------:R-:W-:Y:S05]  /*8920*/  BSYNC.RECONVERGENT B6 ;  /* 0x0000000000067941 */ /* 0x000fea0003800200 */
.L_x_67:
[----:B------:R-:W1:Y:S01]  /*8930*/  LDCU UR4, c[0x0][0x380] ;  /* 0x00007000ff0477ac */ /* 0x000e620008000800 */
[----:B--2---:R-:W2:Y:S01]  /*8940*/  LDC.64 R28, c[0x0][0x4e8] ;  /* 0x00013a00ff1c7b82 */ /* 0x004ea20000000a00 */
[----:B------:R-:W-:Y:S01]  /*8950*/  VIADD R0, R182, 0x20 ;  /* 0x00000020b6007836 */ /* 0x000fe20000000000 */
[----:B------:R-:W-:Y:S01]  /*8960*/  IADD3 R4, P0, PT, R3, R180, RZ ;  /* 0x000000b403047210 */ /* 0x000fe20007f1e0ff */
[----:B------:R-:W-:Y:S01]  /*8970*/  BSSY.RECONVERGENT B6, `(.L_x_70) ;  /* 0x000002a000067945 */ /* 0x000fe20003800200 */
[----:B------:R-:W-:-:S03]  /*8980*/  IMAD.MOV.U32 R6, RZ, RZ, RZ ;  /* 0x000000ffff067224 */ /* 0x000fc600078e00ff */
[----:B------:R-:W-:-:S05]  /*8990*/  IMAD.X R5, R7, 0x1, R2, P0 ;  /* 0x0000000107057824 */ /* 0x000fca00000e0602 */
[----:B------:R-:W-:Y:S01]  /*89a0*/  @P1 STG.E.128 desc[UR38][R4.64], R24 ;  /* 0x0000001804001986 */ /* 0x000fe2000c101d26 */
[----:B------:R-:W-:-:S03]  /*89b0*/  PLOP3.LUT P1, PT, PT, PT, PT, 0x8, 0x80 ;  /* 0x000000000080781c */ /* 0x000fc60003f2e170 */
[----:B------:R3:W-:Y:S01]  /*89c0*/  @P2 STG.E.128 desc[UR38][R4.64+0x100], R16 ;  /* 0x0001001004002986 */ /* 0x0007e2000c101d26 */
[----:B-1----:R-:W-:Y:S01]  /*89d0*/  ISETP.GE.AND P3, PT, R0, UR4, PT ;  /* 0x0000000400007c0c */ /* 0x002fe2000bf66270 */
[----:B------:R-:W-:Y:S01]  /*89e0*/  IMAD.MOV.U32 R0, RZ, RZ, RZ ;  /* 0x000000ffff007224 */ /* 0x000fe200078e00ff */
[----:B------:R-:W-:Y:S01]  /*89f0*/  PLOP3.LUT P2, PT, PT, PT, PT, 0x8, 0x80 ;  /* 0x000000000080781c */ /* 0x000fe20003f4e170 */
[----:B--2---:R-:W-:Y:S01]  /*8a00*/  IMAD.WIDE.U32 R28, R182, 0x4, R28 ;  /* 0x00000004b61c7825 */ /* 0x004fe200078e001c */
[----:B---3--:R-:W-:-:S09]  /*8a10*/  P2R R16, PR, RZ, 0x8 ;  /* 0x00000008ff107803 */ /* 0x008fd20000000000 */
[----:B------:R-:W-:Y:S05]  /*8a20*/  @P3 BRA `(.L_x_71) ;  /* 0x0000000000783947 */ /* 0x000fea0003800000 */
        /* <DEDUP_REMOVED lines=20> */
.L_x_72:
        /* <DEDUP_REMOVED lines=8> */
[----:B------:R-:W-:-:S04]  /*8bf0*/  IMAD R4, R4, R22, R5 ;  /* 0x0000001604047224 */ /* 0x000fc800078e0205 */
[----:B------:R-:W-:Y:S02]  /*8c00*/  IMAD.IADD R0, R7, 0x1, R4 ;  /* 0x0000000107007824 */ /* 0x000fe400078e0204 */
.L_x_71:
[----:B------:R-:W-:Y:S05]  /*8c10*/  BSYNC.RECONVERGENT B6 ;  /* 0x0000000000067941 */ /* 0x000fea0003800200 */
.L_x_70:
[----:B------:R-:W1:Y:S01]  /*8c20*/  LDCU UR4, c[0x0][0x380] ;  /* 0x00007000ff0477ac */ /* 0x000e620008000800 */
[----:B------:R-:W-:-:S05]  /*8c30*/  IADD3 R4, P0, PT, R189, R6, RZ ;  /* 0x00000006bd047210 */ /* 0x000fca0007f1e0ff */
        /* <DEDUP_REMOVED lines=9> */
[----:B------:R-:W-:Y:S02]  /*8cd0*/  PLOP3.LUT P1, PT, PT, PT, PT, 0x8, 0x80 ;  /* 0x000000000080781c */ /* 0x000fe40003f2e170 */
[----:B------:R-:W-:-:S09]  /*8ce0*/  P2R R42, PR, RZ, 0x8 ;  /* 0x00000008ff2a7803 */ /* 0x000fd20000000000 */
        /* <DEDUP_REMOVED lines=21> */
.L_x_75:
        /* <DEDUP_REMOVED lines=10> */
.L_x_74:
[----:B------:R-:W-:Y:S05]  /*8ee0*/  BSYNC.RECONVERGENT B6 ;  /* 0x0000000000067941 */ /* 0x000fea0003800200 */
.L_x_73:
[----:B--2---:R-:W-:Y:S01]  /*8ef0*/  IADD3 R4, P0, PT, R189, R6, RZ ;  /* 0x00000006bd047210 */ /* 0x004fe20007f1e0ff */
[----:B------:R-:W1:Y:S03]  /*8f00*/  LDC.64 R38, c[0x0][0x4e8] ;  /* 0x00013a00ff267b82 */ /* 0x000e660000000a00 */
[----:B------:R-:W-:-:S05]  /*8f10*/  IADD3.X R5, PT, PT, R187, R0, RZ, P0, !PT ;  /* 0x00000000bb057210 */ /* 0x000fca00007fe4ff */
[----:B------:R-:W2:Y:S04]  /*8f20*/  @P1 LDG.E.LTC128B.128 R152, desc[UR38][R4.64] ;  /* 0x0000002604981981 */ /* 0x000ea8000c1e1d20 */
[----:B------:R3:W4:Y:S01]  /*8f30*/  @P2 LDG.E.LTC128B.128 R148, desc[UR38][R4.64+0x100] ;  /* 0x0001002604942981 */ /* 0x000722000c1e1d20 */
[----:B------:R-:W-:Y:S05]  /*8f40*/  WARPSYNC.ALL ;  /* 0x0000000000007948 */ /* 0x000fea0003800000 */
[C---:B------:R-:W-:Y:S01]  /*8f50*/  IADD3 R41, PT, PT, R182.reuse, 0x28, RZ ;  /* 0x00000028b6297810 */ /* 0x040fe20007ffe0ff */
[----:B-1----:R-:W-:Y:S01]  /*8f60*/  IMAD.WIDE.U32 R38, R182, 0x4, R38 ;  /* 0x00000004b6267825 */ /* 0x002fe200078e0026 */
[----:B---3--:R-:W1:Y:S01]  /*8f70*/  S2R R4, SR_TID.X ;  /* 0x0000000000047919 */ /* 0x008e620000002100 */
[----:B------:R-:W3:Y:S01]  /*8f80*/  S2UR UR36, SR_CgaCtaId ;  /* 0x00000000002479c3 */ /* 0x000ee20000008800 */
[----:B------:R-:W-:Y:S01]  /*8f90*/  UMOV UR4, 0x400 ;  /* 0x0000040000047882 */ /* 0x000fe20000000000 */
[----:B------:R-:W-:-:S06]  /*8fa0*/  ISETP.NE.AND P3, PT, R16, RZ, PT ;  /* 0x000000ff1000720c */ /* 0x000fcc0003f65270 */
[----:B------:R-:W-:Y:S01]  /*8fb0*/  BAR.SYNC.DEFER_BLOCKING 0x0 ;  /* 0x0000000000007b1d */ /* 0x000fe20000010000 */
[----:B-----5:R-:W-:Y:S01]  /*8fc0*/  FMUL R5, R160, R190 ;  /* 0x000000bea0057220 */ /* 0x020fe20000400000 */
[----:B------:R-:W-:Y:S02]  /*8fd0*/  PLOP3.LUT P1, PT, PT, PT, PT, 0x8, 0x80 ;  /* 0x000000000080781c */ /* 0x000fe40003f2e170 */
[----:B------:R-:W-:Y:S02]  /*8fe0*/  PLOP3.LUT P0, PT, PT, PT, PT, 0x8, 0x80 ;  /* 0x000000000080781c */ /* 0x000fe40003f0e170 */
[----:B------:R-:W-:Y:S01]  /*8ff0*/  BSSY.RECONVERGENT B6, `(.L_x_76) ;  /* 0x000005a000067945 */ /* 0x000fe20003800200 */
[----:B---3--:R-:W-:Y:S01]  /*9000*/  ULEA UR36, UR36, UR4, 0x18 ;  /* 0x0000000424247291 */ /* 0x008fe2000f8ec0ff */
[----:B------:R-:W-:Y:S01]  /*9010*/  STS.64 [R181], R84 ;  /* 0x00000054b5007388 */ /* 0x000fe20000000a00 */
[----:B-1----:R-:W-:-:S03]  /*9020*/  SHF.R.U32.HI R0, RZ, 0x4, R4 ;  /* 0x00000004ff007819 */ /* 0x002fc60000011604 */
[----:B------:R-:W-:Y:S01]  /*9030*/  STS.64 [R181+0x20], R88 ;  /* 0x00002058b5007388 */ /* 0x000fe20000000a00 */
[----:B------:R-:W-:Y:S02]  /*9040*/  SHF.R.U32.HI R3, RZ, 0x3, R4 ;  /* 0x00000003ff037819 */ /* 0x000fe40000011604 */
[----:B------:R-:W-:Y:S01]  /*9050*/  LOP3.LUT R0, R0, 0x1, RZ, 0xc0, !PT ;  /* 0x0000000100007812 */ /* 0x000fe200078ec0ff */
[----:B------:R-:W-:Y:S01]  /*9060*/  STS.64 [R181+0x40], R92 ;  /* 0x0000405cb5007388 */ /* 0x000fe20000000a00 */
[----:B------:R-:W-:Y:S02]  /*9070*/  SHF.L.U32 R4, R4, 0x4, RZ ;  /* 0x0000000404047819 */ /* 0x000fe400000006ff */
        /* <DEDUP_REMOVED lines=11> */
[----:B------:R-:W-:Y:S01]  /*9130*/  STS.64 [R181+0xe0], R112 ;  /* 0x0000e070b5007388 */ /* 0x000fe20000000a00 */
[-C--:B------:R-:W-:Y:S01]  /*9140*/  FMUL R0, R163, R190.reuse ;  /* 0x000000bea3007220 */ /* 0x080fe20000400000 */
[----:B------:R-:W-:Y:S06]  /*9150*/  BAR.SYNC.DEFER_BLOCKING 0x0 ;  /* 0x0000000000007b1d */ /* 0x000fec0000010000 */
[----:B------:R-:W1:Y:S04]  /*9160*/  LDS.128 R32, [R40+UR36] ;  /* 0x0000002428207984 */ /* 0x000e680008000c00 */
[----:B------:R-:W3:Y:S04]  /*9170*/  LDS.128 R28, [R40+UR36+0x100] ;  /* 0x00010024281c7984 */ /* 0x000ee80008000c00 */
[----:B------:R-:W2:Y:S04]  /*9180*/  LDS.128 R24, [R40+UR36+0x440] ;  /* 0x0004402428187984 */ /* 0x000ea80008000c00 */
[----:B------:R-:W4:Y:S01]  /*9190*/  LDS.128 R16, [R40+UR36+0x540] ;  /* 0x0005402428107984 */ /* 0x000f220008000c00 */
[-C--:B-1----:R-:W-:Y:S01]  /*91a0*/  FFMA R32, R32, R183.reuse, R5 ;  /* 0x000000b720207223 */ /* 0x082fe20000000005 */
[-C--:B------:R-:W-:Y:S01]  /*91b0*/  FFMA R34, R34, R183.reuse, R3 ;  /* 0x000000b722227223 */ /* 0x080fe20000000003 */
[-C--:B------:R-:W-:Y:S01]  /*91c0*/  FFMA R33, R33, R183.reuse, R4 ;  /* 0x000000b721217223 */ /* 0x080fe20000000004 */
[-C--:B------:R-:W-:Y:S01]  /*91d0*/  FFMA R35, R35, R183.reuse, R0 ;  /* 0x000000b723237223 */ /* 0x080fe20000000000 */
[-C--:B------:R-:W-:Y:S01]  /*91e0*/  FMUL R5, R156, R190.reuse ;  /* 0x000000be9c057220 */ /* 0x080fe20000400000 */
[-C--:B------:R-:W-:Y:S01]  /*91f0*/  FMUL R3, R158, R190.reuse ;  /* 0x000000be9e037220 */ /* 0x080fe20000400000 */
[-C--:B------:R-:W-:Y:S01]  /*9200*/  FMUL R4, R157, R190.reuse ;  /* 0x000000be9d047220 */ /* 0x080fe20000400000 */
[-C--:B------:R-:W-:Y:S01]  /*9210*/  FMUL R0, R159, R190.reuse ;  /* 0x000000be9f007220 */ /* 0x080fe20000400000 */
[-C--:B---3--:R-:W-:Y:S01]  /*9220*/  FFMA R28, R28, R183.reuse, R5 ;  /* 0x000000b71c1c7223 */ /* 0x088fe20000000005 */
        /* <DEDUP_REMOVED lines=42> */
.L_x_78:
[----:B------:R-:W2:Y:S01]  /*94d0*/  LDG.E R3, desc[UR38][R38.64+0x80] ;  /* 0x0000802626037981 */ /* 0x000ea2000c1e1900 */
[----:B------:R-:W1:Y:S01]  /*94e0*/  LDCU.64 UR4, c[0x0][0x438] ;  /* 0x00008700ff0477ac */ /* 0x000e620008000a00 */
[----:B------:R-:W-:Y:S02]  /*94f0*/  ISETP.NE.AND P5, PT, R37, RZ, PT ;  /* 0x000000ff2500720c */ /* 0x000fe40003fa5270 */
[----:B------:R-:W-:Y:S02]  /*9500*/  ISETP.NE.AND P6, PT, R36, RZ, PT ;  /* 0x000000ff2400720c */ /* 0x000fe40003fc5270 */
[----:B------:R-:W-:Y:S02]  /*9510*/  PLOP3.LUT P0, PT, P5, PT, PT, 0x80, 0x8 ;  /* 0x000000000008781c */ /* 0x000fe40002f0f070 */
[----:B------:R-:W-:Y:S02]  /*9520*/  PLOP3.LUT P1, PT, P6, PT, PT, 0x80, 0x8 ;  /* 0x000000000008781c */ /* 0x000fe4000372f070 */
[----:B--2---:R-:W-:Y:S01]  /*9530*/  SHF.R.S32.HI R0, RZ, 0x1f, R3 ;  /* 0x0000001fff007819 */ /* 0x004fe20000011403 */
[----:B-1----:R-:W-:-:S04]  /*9540*/  IMAD.WIDE.U32 R4, R3, UR4, RZ ;  /* 0x0000000403047c25 */ /* 0x002fc8000f8e00ff */
[----:B------:R-:W-:-:S04]  /*9550*/  IMAD R0, R0, UR4, RZ ;  /* 0x0000000400007c24 */ /* 0x000fc8000f8e02ff */
[----:B------:R-:W-:Y:S02]  /*9560*/  IMAD R0, R3, UR5, R0 ;  /* 0x0000000503007c24 */ /* 0x000fe4000f8e0200 */
[----:B------:R-:W-:Y:S02]  /*9570*/  IMAD.MOV.U32 R3, RZ, RZ, R4 ;  /* 0x000000ffff037224 */ /* 0x000fe400078e0004 */
[----:B------:R-:W-:Y:S02]  /*9580*/  IMAD.IADD R5, R5, 0x1, R0 ;  /* 0x0000000105057824 */ /* 0x000fe400078e0200 */
.L_x_77:
[----:B------:R-:W-:Y:S05]  /*9590*/  BSYNC.RECONVERGENT B6 ;  /* 0x0000000000067941 */ /* 0x000fea0003800200 */
.L_x_76:
[----:B------:R-:W-:Y:S01]  /*95a0*/  ISETP.NE.AND P3, PT, R42, RZ, PT ;  /* 0x000000ff2a00720c */ /* 0x000fe20003f65270 */
[----:B------:R-:W-:Y:S01]  /*95b0*/  BSSY.RECONVERGENT B6, `(.L_x_79) ;  /* 0x000002a000067945 */ /* 0x000fe20003800200 */
[----:B------:R-:W-:Y:S01]  /*95c0*/  IADD3 R4, P2, PT, R3, R180, RZ ;  /* 0x000000b403047210 */ /* 0x000fe20007f5e0ff */
[----:B------:R-:W-:Y:S02]  /*95d0*/  IMAD.MOV.U32 R3, RZ, RZ, RZ ;  /* 0x000000ffff037224 */ /* 0x000fe400078e00ff */
[----:B------:R-:W-:Y:S02]  /*95e0*/  IMAD.MOV.U32 R7, RZ, RZ, RZ ;  /* 0x000000ffff077224 */ /* 0x000fe400078e00ff */
[----:B------:R-:W-:-:S05]  /*95f0*/  IMAD.X R5, R5, 0x1, R2, P2 ;  /* 0x0000000105057824 */ /* 0x000fca00010e0602 */
[----:B------:R1:W-:Y:S01]  /*9600*/  @P0 STG.E.128 desc[UR38][R4.64], R32 ;  /* 0x0000002004000986 */ /* 0x0003e2000c101d26 */
[----:B------:R-:W-:-:S03]  /*9610*/  PLOP3.LUT P0, PT, PT, PT, PT, 0x8, 0x80 ;  /* 0x000000000080781c */ /* 0x000fc60003f0e170 */
[----:B------:R1:W-:Y:S01]  /*9620*/  @P1 STG.E.128 desc[UR38][R4.64+0x100], R28 ;  /* 0x0001001c04001986 */ /* 0x0003e2000c101d26 */
[----:B------:R-:W-:Y:S01]  /*9630*/  PLOP3.LUT P1, PT, PT, PT, PT, 0x8, 0x80 ;  /* 0x000000000080781c */ /* 0x000fe20003f2e170 */
[----:B------:R-:W-:-:S12]  /*9640*/  @P3 BRA `(.L_x_80) ;  /* 0x0000000000803947 */ /* 0x000fd80003800000 */
        /* <DEDUP_REMOVED lines=20> */
.L_x_81:
        /* <DEDUP_REMOVED lines=12> */
.L_x_80:
[----:B------:R-:W-:Y:S05]  /*9850*/  BSYNC.RECONVERGENT B6 ;  /* 0x0000000000067941 */ /* 0x000fea0003800200 */
.L_x_79:
[----:B------:R-:W2:Y:S01]  /*9860*/  LDCU UR4, c[0x0][0x380] ;  /* 0x00007000ff0477ac */ /* 0x000ea20008000800 */
[----:B-1----:R-:W-:Y:S01]  /*9870*/  IADD3 R4, P2, PT, R3, R180, RZ ;  /* 0x000000b403047210 */ /* 0x002fe20007f5e0ff */
[----:B------:R-:W-:Y:S01]  /*9880*/  BSSY.RECONVERGENT B6, `(.L_x_82) ;  /* 0x0000028000067945 */ /* 0x000fe20003800200 */
[----:B------:R-:W-:Y:S02]  /*9890*/  IMAD.MOV.U32 R6, RZ, RZ, RZ ;  /* 0x000000ffff067224 */ /* 0x000fe400078e00ff */
[----:B------:R-:W-:Y:S02]  /*98a0*/  IMAD.MOV.U32 R0, RZ, RZ, RZ ;  /* 0x000000ffff007224 */ /* 0x000fe400078e00ff */
[----:B------:R-:W-:Y:S01]  /*98b0*/  IMAD.X R5, R7, 0x1, R2, P2 ;  /* 0x0000000107057824 */ /* 0x000fe200010e0602 */
[----:B------:R-:W-:-:S04]  /*98c0*/  PLOP3.LUT P2, PT, PT, PT, PT, 0x8, 0x80 ;  /* 0x000000000080781c */ /* 0x000fc80003f4e170 */
[----:B------:R1:W-:Y:S04]  /*98d0*/  @P0 STG.E.128 desc[UR38][R4.64], R24 ;  /* 0x0000001804000986 */ /* 0x0003e8000c101d26 */
[----:B------:R1:W-:Y:S01]  /*98e0*/  @P1 STG.E.128 desc[UR38][R4.64+0x100], R16 ;  /* 0x0001001004001986 */ /* 0x0003e2000c101d26 */
[----:B------:R-:W-:Y:S02]  /*98f0*/  PLOP3.LUT P1, PT, PT, PT, PT, 0x8, 0x80 ;  /* 0x000000000080781c */ /* 0x000fe40003f2e170 */
[----:B--2---:R-:W-:-:S13]  /*9900*/  ISETP.GE.AND P0, PT, R41, UR4, PT ;  /* 0x0000000429007c0c */ /* 0x004fda000bf06270 */
        /* <DEDUP_REMOVED lines=21> */
.L_x_84:
        /* <DEDUP_REMOVED lines=8> */
[----:B------:R-:W-:-:S04]  /*9ae0*/  IMAD R4, R4, R22, R5 ;  /* 0x0000001604047224 */ /* 0x000fc800078e0205 */
[----:B------:R-:W-:Y:S02]  /*9af0*/  IMAD.IADD R0, R7, 0x1, R4 ;  /* 0x0000000107007824 */ /* 0x000fe400078e0204 */
.L_x_83:
[----:B------:R-:W-:Y:S05]  /*9b00*/  BSYNC.RECONVERGENT B6 ;  /* 0x0000000000067941 */ /* 0x000fea0003800200 */
.L_x_82:
[----:B------:R-:W2:Y:S01]  /*9b10*/  LDCU UR4, c[0x0][0x380] ;  /* 0x00007000ff0477ac */ /* 0x000ea20008000800 */
[----:B-1----:R-:W-:Y:S01]  /*9b20*/  IADD3 R4, P0, PT, R189, R6, RZ ;  /* 0x00000006bd047210 */ /* 0x002fe20007f1e0ff */
[----:B------:R-:W-:-:S04]  /*9b30*/  VIADD R42, R182, 0x2a ;  /* 0x0000002ab62a7836 */ /* 0x000fc80000000000 */
[----:B------:R-:W-:Y:S01]  /*9b40*/  IMAD.X R5, R187, 0x1, R0, P0 ;  /* 0x00000001bb057824 */ /* 0x000fe200000e0600 */
[----:B------:R-:W-:Y:S01]  /*9b50*/  BSSY.RECONVERGENT B6, `(.L_x_85) ;  /* 0x0000027000067945 */ /* 0x000fe20003800200 */
[----:B------:R-:W-:Y:S02]  /*9b60*/  IMAD.MOV.U32 R6, RZ, RZ, RZ ;  /* 0x000000ffff067224 */ /* 0x000fe400078e00ff */
[----:B------:R-:W-:Y:S01]  /*9b70*/  IMAD.MOV.U32 R0, RZ, RZ, RZ ;  /* 0x000000ffff007224 */ /* 0x000fe200078e00ff */
[----:B------:R1:W5:Y:S01]  /*9b80*/  @P1 LDG.E.LTC128B.128 R160, desc[UR38][R4.64] ;  /* 0x0000002604a01981 */ /* 0x000362000c1e1d20 */
[----:B--2---:R-:W-:-:S03]  /*9b90*/  ISETP.GE.AND P0, PT, R42, UR4, PT ;  /* 0x000000042a007c0c */ /* 0x004fc6000bf06270 */
[----:B------:R1:W5:Y:S01]  /*9ba0*/  @P2 LDG.E.LTC128B.128 R156, desc[UR38][R4.64+0x100] ;  /* 0x00010026049c2981 */ /* 0x000362000c1e1d20 */
[----:B------:R-:W-:Y:S02]  /*9bb0*/  PLOP3.LUT P2, PT, PT, PT, PT, 0x8, 0x80 ;  /* 0x000000000080781c */ /* 0x000fe40003f4e170 */
[----:B------:R-:W-:-:S07]  /*9bc0*/  PLOP3.LUT P1, PT, PT, PT, PT, 0x8, 0x80 ;  /* 0x000000000080781c */ /* 0x000fce0003f2e170 */
[----:B------:R-:W-:Y:S06]  /*9bd0*/  @P0 BRA `(.L_x_86) ;  /* 0x0000000000780947 */ /* 0x000fec0003800000 */
        /* <DEDUP_REMOVED lines=20> */
.L_x_87:
        /* <DEDUP_REMOVED lines=10> */
.L_x_86:
[----:B------:R-:W-:Y:S05]  /*9dc0*/  BSYNC.RECONVERGENT B6 ;  /* 0x0000000000067941 */ /* 0x000fea0003800200 */
.L_x_85:
[----:B-1----:R-:W-:Y:S01]  /*9dd0*/  IADD3 R4, P0, PT, R189, R6, RZ ;  /* 0x00000006bd047210 */ /* 0x002fe20007f1e0ff */
[----:B------:R-:W1:Y:S03]  /*9de0*/  LDCU UR4, c[0x0][0x380] ;  /* 0x00007000ff0477ac */ /* 0x000e660008000800 */
[----:B------:R-:W-:-:S05]  /*9df0*/  IADD3.X R5, PT, PT, R187, R0, RZ, P0, !PT ;  /* 0x00000000bb057210 */ /* 0x000fca00007fe4ff */
[----:B------:R-:W2:Y:S04]  /*9e00*/  @P1 LDG.E.LTC128B.128 R152, desc[UR38][R4.64] ;  /* 0x0000002604981981 */ /* 0x000ea8000c1e1d20 */
[----:B------:R3:W4:Y:S01]  /*9e10*/  @P2 LDG.E.LTC128B.128 R148, desc[UR38][R4.64+0x100] ;  /* 0x0001002604942981 */ /* 0x000722000c1e1d20 */
[-C--:B-----5:R-:W-:Y:S01]  /*9e20*/  FMUL R3, R160, R190.reuse ;  /* 0x000000bea0037220 */ /* 0x0a0fe20000400000 */
[----:B------:R-:W-:Y:S01]  /*9e30*/  FMUL R0, R163, R190 ;  /* 0x000000bea3007220 */ /* 0x000fe20000400000 */
[----:B------:R-:W-:Y:S02]  /*9e40*/  PLOP3.LUT P2, PT, PT, PT, PT, 0x8, 0x80 ;  /* 0x000000000080781c */ /* 0x000fe40003f4e170 */
[----:B------:R-:W-:Y:S02]  /*9e50*/  PLOP3.LUT P1, PT, PT, PT, PT, 0x8, 0x80 ;  /* 0x000000000080781c */ /* 0x000fe40003f2e170 */
[----:B-1----:R-:W-:Y:S01]  /*9e60*/  ISETP.GE.AND P0, PT, R41, UR4, PT ;  /* 0x0000000429007c0c */ /* 0x002fe2000bf06270 */
[----:B------:R-:W-:Y:S05]  /*9e70*/  WARPSYNC.ALL ;  /* 0x0000000000007948 */ /* 0x000fea0003800000 */
[----:B------:R-:W-:Y:S01]  /*9e80*/  BAR.SYNC.DEFER_BLOCKING 0x0 ;  /* 0x0000000000007b1d */ /* 0x000fe20000010000 */
[----:B------:R-:W-:-:S05]  /*9e90*/  IADD3 R43, PT, PT, R182, 0x30, RZ ;  /* 0x00000030b62b7810 */ /* 0x000fca0007ffe0ff */
[----:B------:R-:W-:Y:S01]  /*9ea0*/  BSSY.RECONVERGENT B6, `(.L_x_88) ;  /* 0x000004f000067945 */ /* 0x000fe20003800200 */
[-C--:B---3--:R-:W-:Y:S01]  /*9eb0*/  FMUL R4, R161, R190.reuse ;  /* 0x000000bea1047220 */ /* 0x088fe20000400000 */
[-C--:B------:R-:W-:Y:S01]  /*9ec0*/  FMUL R5, R162, R190.reuse ;  /* 0x000000bea2057220 */ /* 0x080fe20000400000 */
[----:B------:R-:W-:Y:S04]  /*9ed0*/  STS.64 [R181], R86 ;  /* 0x00000056b5007388 */ /* 0x000fe80000000a00 */
[----:B------:R-:W-:Y:S04]  /*9ee0*/  STS.64 [R181+0x20], R90 ;  /* 0x0000205ab5007388 */ /* 0x000fe80000000a00 */
[----:B------:R-:W-:Y:S04]  /*9ef0*/  STS.64 [R181+0x40], R94 ;  /* 0x0000405eb5007388 */ /* 0x000fe80000000a00 */
[----:B------:R-:W-:Y:S04]  /*9f00*/  STS.64 [R181+0x60], R98 ;  /* 0x00006062b5007388 */ /* 0x000fe80000000a00 */
[----:B------:R-:W-:Y:S04]  /*9f10*/  STS.64 [R181+0x80], R102 ;  /* 0x00008066b5007388 */ /* 0x000fe80000000a00 */
[----:B------:R-:W-:Y:S04]  /*9f20*/  STS.64 [R181+0xa0], R106 ;  /* 0x0000a06ab5007388 */ /* 0x000fe80000000a00 */
[----:B------:R-:W-:Y:S04]  /*9f30*/  STS.64 [R181+0xc0], R110 ;  /* 0x0000c06eb5007388 */ /* 0x000fe80000000a00 */
[----:B------:R-:W-:Y:S01]  /*9f40*/  STS.64 [R181+0xe0], R114 ;  /* 0x0000e072b5007388 */ /* 0x000fe20000000a00 */
[----:B------:R-:W-:Y:S06]  /*9f50*/  BAR.SYNC.DEFER_BLOCKING 0x0 ;  /* 0x0000000000007b1d */ /* 0x000fec0000010000 */
[----:B------:R-:W1:Y:S04]  /*9f60*/  LDS.128 R32, [R40+UR36] ;  /* 0x0000002428207984 */ /* 0x000e680008000c00 */
[----:B------:R-:W3:Y:S04]  /*9f70*/  LDS.128 R28, [R40+UR36+0x100] ;  /* 0x00010024281c7984 */ /* 0x000ee80008000c00 */
[----:B------:R-:W2:Y:S04]  /*9f80*/  LDS.128 R24, [R40+UR36+0x440] ;  /* 0x0004402428187984 */ /* 0x000ea80008000c00 */
[----:B------:R-:W4:Y:S01]  /*9f90*/  LDS.128 R16, [R40+UR36+0x540] ;  /* 0x0005402428107984 */ /* 0x000f220008000c00 */
[-C--:B-1----:R-:W-:Y:S01]  /*9fa0*/  FFMA R32, R32, R183.reuse, R3 ;  /* 0x000000b720207223 */ /* 0x082fe20000000003 */
[-C--:B------:R-:W-:Y:S01]  /*9fb0*/  FMUL R3, R156, R190.reuse ;  /* 0x000000be9c037220 */ /* 0x080fe20000400000 */
[-C--:B------:R-:W-:Y:S01]  /*9fc0*/  FFMA R33, R33, R183.reuse, R4 ;  /* 0x000000b721217223 */ /* 0x080fe20000000004 */
[-C--:B------:R-:W-:Y:S01]  /*9fd0*/  FFMA R35, R35, R183.reuse, R0 ;  /* 0x000000b723237223 */ /* 0x080fe20000000000 */
[-C--:B------:R-:W-:Y:S01]  /*9fe0*/  FMUL R4, R157, R190.reuse ;  /* 0x000000be9d047220 */ /* 0x080fe20000400000 */
[-C--:B---3--:R-:W-:Y:S01]  /*9ff0*/  FFMA R28, R28, R183.reuse, R3 ;  /* 0x000000b71c1c7223 */ /* 0x088fe20000000003 */
[-C--:B------:R-:W-:Y:S01]  /*a000*/  FMUL R0, R159, R190.reuse ;  /* 0x000000be9f007220 */ /* 0x080fe20000400000 */
[-C--:B------:R-:W-:Y:S01]  /*a010*/  FFMA R34, R34, R183.reuse, R5 ;  /* 0x000000b722227223 */ /* 0x080fe20000000005 */
[----:B------:R-:W-:Y:S01]  /*a020*/  FMUL R5, R158, R190 ;  /* 0x000000be9e057220 */ /* 0x000fe20000400000 */
[-C--:B------:R-:W-:Y:S01]  /*a030*/  FFMA R29, R29, R183.reuse, R4 ;  /* 0x000000b71d1d7223 */ /* 0x080fe20000000004 */
[----:B------:R-:W-:-:S02]  /*a040*/  FFMA R31, R31, R183, R0 ;  /* 0x000000b71f1f7223 */ /* 0x000fc40000000000 */
[-C--:B------:R-:W-:Y:S01]  /*a050*/  FFMA R30, R30, R183.reuse, R5 ;  /* 0x000000b71e1e7223 */ /* 0x080fe20000000005 */
[-C--:B--2---:R-:W-:Y:S01]  /*a060*/  FMUL R3, R152, R190.reuse ;  /* 0x000000be98037220 */ /* 0x084fe20000400000 */
[-C--:B------:R-:W-:Y:S01]  /*a070*/  FMUL R4, R153, R190.reuse ;  /* 0x000000be99047220 */ /* 0x080fe20000400000 */
[-C--:B------:R-:W-:Y:S01]  /*a080*/  FMUL R0, R155, R190.reuse ;  /* 0x000000be9b007220 */ /* 0x080fe20000400000 */
[-C--:B------:R-:W-:Y:S01]  /*a090*/  FMUL R5, R154, R190.reuse ;  /* 0x000000be9a057220 */ /* 0x080fe20000400000 */
[-C--:B------:R-:W-:Y:S01]  /*a0a0*/  FFMA R24, R24, R183.reuse, R3 ;  /* 0x000000b718187223 */ /* 0x080fe20000000003 */
[-C--:B----4-:R-:W-:Y:S01]  /*a0b0*/  FMUL R3, R148, R190.reuse ;  /* 0x000000be94037220 */ /* 0x090fe20000400000 */
[-C--:B------:R-:W-:Y:S01]  /*a0c0*/  FFMA R25, R25, R183.reuse, R4 ;  /* 0x000000b719197223 */ /* 0x080fe20000000004 */
[-C--:B------:R-:W-:Y:S01]  /*a0d0*/  FFMA R27, R27, R183.reuse, R0 ;  /* 0x000000b71b1b7223 */ /* 0x080fe20000000000 */
[-C--:B------:R-:W-:Y:S01]  /*a0e0*/  FMUL R4, R149, R190.reuse ;  /* 0x000000be95047220 */ /* 0x080fe20000400000 */
[-C--:B------:R-:W-:Y:S01]  /*a0f0*/  FFMA R16, R16, R183.reuse, R3 ;  /* 0x000000b710107223 */ /* 0x080fe20000000003 */
        /* <DEDUP_REMOVED lines=29> */
.L_x_90:
        /* <DEDUP_REMOVED lines=12> */
.L_x_89:
[----:B------:R-:W-:Y:S05]  /*a390*/  BSYNC.RECONVERGENT B6 ;  /* 0x0000000000067941 */ /* 0x000fea0003800200 */
.L_x_88:
        /* <DEDUP_REMOVED lines=32> */
.L_x_93:
[----:B------:R-:W3:Y:S01]  /*a5a0*/  LDG.E R3, desc[UR38][R38.64+0xa8] ;  /* 0x0000a82626037981 */ /* 0x000ee2000c1e1900 */
[----:B------:R-:W2:Y:S01]  /*a5b0*/  LDCU.64 UR4, c[0x0][0x438] ;  /* 0x00008700ff0477ac */ /* 0x000ea20008000a00 */
[----:B------:R-:W-:Y:S02]  /*a5c0*/  ISETP.NE.AND P5, PT, R37, RZ, PT ;  /* 0x000000ff2500720c */ /* 0x000fe40003fa5270 */
[----:B------:R-:W-:Y:S02]  /*a5d0*/  ISETP.NE.AND P6, PT, R36, RZ, PT ;  /* 0x000000ff2400720c */ /* 0x000fe40003fc5270 */
[----:B------:R-:W-:Y:S02]  /*a5e0*/  PLOP3.LUT P1, PT, P5, PT, PT, 0x80, 0x8 ;  /* 0x000000000008781c */ /* 0x000fe40002f2f070 */
[----:B------:R-:W-:Y:S02]  /*a5f0*/  PLOP3.LUT P2, PT, P6, PT, PT, 0x80, 0x8 ;  /* 0x000000000008781c */ /* 0x000fe4000374f070 */
[----:B---3--:R-:W-:Y:S01]  /*a600*/  SHF.R.S32.HI R0, RZ, 0x1f, R3 ;  /* 0x0000001fff007819 */ /* 0x008fe20000011403 */
[----:B--2---:R-:W-:-:S04]  /*a610*/  IMAD.WIDE.U32 R4, R3, UR4, RZ ;  /* 0x0000000403047c25 */ /* 0x004fc8000f8e00ff */
[----:B------:R-:W-:-:S04]  /*a620*/  IMAD R0, R0, UR4, RZ ;  /* 0x0000000400007c24 */ /* 0x000fc8000f8e02ff */
[----:B------:R-:W-:Y:S02]  /*a630*/  IMAD R0, R3, UR5, R0 ;  /* 0x0000000503007c24 */ /* 0x000fe4000f8e0200 */
[----:B------:R-:W-:Y:S02]  /*a640*/  IMAD.MOV.U32 R3, RZ, RZ, R4 ;  /* 0x000000ffff037224 */ /* 0x000fe400078e0004 */
[----:B------:R-:W-:Y:S02]  /*a650*/  IMAD.IADD R7, R5, 0x1, R0 ;  /* 0x0000000105077824 */ /* 0x000fe400078e0200 */
.L_x_92:
[----:B------:R-:W-:Y:S05]  /*a660*/  BSYNC.RECONVERGENT B6 ;  /* 0x0000000000067941 */ /* 0x000fea0003800200 */
.L_x_91:
[----:B------:R-:W1:Y:S01]  /*a670*/  LDCU UR4, c[0x0][0x380] ;  /* 0x00007000ff0477ac */ /* 0x000e620008000800 */
[----:B--2---:R-:W-:Y:S01]  /*a680*/  IADD3 R4, P0, PT, R3, R180, RZ ;  /* 0x000000b403047210 */ /* 0x004fe20007f1e0ff */
        /* <DEDUP_REMOVED lines=30> */
.L_x_96:
        /* <DEDUP_REMOVED lines=10> */
.L_x_95:
[----:B------:R-:W-:Y:S05]  /*a910*/  BSYNC.RECONVERGENT B6 ;  /* 0x0000000000067941 */ /* 0x000fea0003800200 */
.L_x_94:
        /* <DEDUP_REMOVED lines=33> */
.L_x_99:
        /* <DEDUP_REMOVED lines=10> */
.L_x_98:
[----:B------:R-:W-:Y:S05]  /*abd0*/  BSYNC.RECONVERGENT B6 ;  /* 0x0000000000067941 */ /* 0x000fea0003800200 */
.L_x_97:
[----:B--2---:R-:W-:Y:S01]  /*abe0*/  IADD3 R4, P0, PT, R189, R6, RZ ;  /* 0x00000006bd047210 */ /* 0x004fe20007f1e0ff */
        /* <DEDUP_REMOVED lines=79> */
.L_x_102:
        /* <DEDUP_REMOVED lines=12> */
.L_x_101:
[----:B------:R-:W-:Y:S05]  /*b1a0*/  BSYNC.RECONVERGENT B6 ;  /* 0x0000000000067941 */ /* 0x000fea0003800200 */
.L_x_100:
        /* <DEDUP_REMOVED lines=32> */
.L_x_105:
        /* <DEDUP_REMOVED lines=12> */
.L_x_104:
[----:B------:R-:W-:Y:S05]  /*b470*/  BSYNC.RECONVERGENT B6 ;  /* 0x0000000000067941 */ /* 0x000fea0003800200 */
.L_x_103:
        /* <DEDUP_REMOVED lines=32> */
.L_x_108:
        /* <DEDUP_REMOVED lines=10> */
.L_x_107:
[----:B------:R-:W-:Y:S05]  /*b720*/  BSYNC.RECONVERGENT B6 ;  /* 0x0000000000067941 */ /* 0x000fea0003800200 */
.L_x_106:
        /* <DEDUP_REMOVED lines=33> */
.L_x_111:
[----:B------:R-:W3:Y:S01]  /*b940*/  LDG.E R0, desc[UR38][R38.64+0xe8] ;  /* 0x0000e82626007981 */ /* 0x000ee2000c1e1900 */
[----:B------:R-:W-:Y:S02]  /*b950*/  LOP3.LUT R186, R186, 0xffff, RZ, 0xc0, !PT ;  /* 0x0000ffffbaba7812 */ /* 0x000fe400078ec0ff */
[----:B------:R-:W-:Y:S02]  /*b960*/  LOP3.LUT R188, R188, 0xffff, RZ, 0xc0, !PT ;  /* 0x0000ffffbcbc7812 */ /* 0x000fe400078ec0ff */
[----:B------:R-:W-:Y:S02]  /*b970*/  ISETP.NE.U32.AND P1, PT, R186, RZ, PT ;  /* 0x000000ffba00720c */ /* 0x000fe40003f25070 */
[----:B------:R-:W-:Y:S02]  /*b980*/  ISETP.NE.U32.AND P2, PT, R188, RZ, PT ;  /* 0x000000ffbc00720c */ /* 0x000fe40003f45070 */
[----:B---3--:R-:W-:Y:S01]  /*b990*/  SHF.R.S32.HI R3, RZ, 0x1f, R0 ;  /* 0x0000001fff037819 */ /* 0x008fe20000011400 */
[----:B------:R-:W-:-:S02]  /*b9a0*/  IMAD R23, R23, R0, RZ ;  /* 0x0000000017177224 */ /* 0x000fc400078e02ff */
[----:B------:R-:W-:-:S04]  /*b9b0*/  IMAD.WIDE.U32 R6, R22, R0, RZ ;  /* 0x0000000016067225 */ /* 0x000fc800078e00ff */
[----:B------:R-:W-:-:S04]  /*b9c0*/  IMAD R3, R3, R22, R23 ;  /* 0x0000001603037224 */ /* 0x000fc800078e0217 */
[----:B------:R-:W-:Y:S02]  /*b9d0*/  IMAD.IADD R0, R7, 0x1, R3 ;  /* 0x0000000107007824 */ /* 0x000fe400078e0203 */
.L_x_110:
[----:B------:R-:W-:Y:S05]  /*b9e0*/  BSYNC.RECONVERGENT B6 ;  /* 0x0000000000067941 */ /* 0x000fea0003800200 */
.L_x_109:
[----:B--2---:R-:W-:Y:S01]  /*b9f0*/  IADD3 R4, P0, PT, R189, R6, RZ ;  /* 0x00000006bd047210 */ /* 0x004fe20007f1e0ff */
[----:B------:R-:W1:Y:S03]  /*ba00*/  LDCU UR4, c[0x0][0x380] ;  /* 0x00007000ff0477ac */ /* 0x000e660008000800 */
[----:B------:R-:W-:-:S05]  /*ba10*/  IADD3.X R5, PT, PT, R187, R0, RZ, P0, !PT ;  /* 0x00000000bb057210 */ /* 0x000fca00007fe4ff */
[----:B------:R-:W2:Y:S04]  /*ba20*/  @P1 LDG.E.LTC128B.128 R152, desc[UR38][R4.64] ;  /* 0x0000002604981981 */ /* 0x000ea8000c1e1d20 */
[----:B------:R3:W4:Y:S01]  /*ba30*/  @P2 LDG.E.LTC128B.128 R148, desc[UR38][R4.64+0x100] ;  /* 0x0001002604942981 */ /* 0x000722000c1e1d20 */
[-C--:B-----5:R-:W-:Y:S01]  /*ba40*/  FMUL R33, R160, R190.reuse ;  /* 0x000000bea0217220 */ /* 0x0a0fe20000400000 */
[-C--:B------:R-:W-:Y:S01]  /*ba50*/  FMUL R22, R161, R190.reuse ;  /* 0x000000bea1167220 */ /* 0x080fe20000400000 */
[-C--:B------:R-:W-:Y:S01]  /*ba60*/  FMUL R23, R162, R190.reuse ;  /* 0x000000bea2177220 */ /* 0x080fe20000400000 */
[-C--:B------:R-:W-:Y:S01]  /*ba70*/  FMUL R20, R163, R190.reuse ;  /* 0x000000bea3147220 */ /* 0x080fe20000400000 */
[-C--:B------:R-:W-:Y:S01]  /*ba80*/  FMUL R21, R156, R190.reuse ;  /* 0x000000be9c157220 */ /* 0x080fe20000400000 */
[----:B-1----:R-:W-:Y:S01]  /*ba90*/  ISETP.GE.AND P0, PT, R42, UR4, PT ;  /* 0x000000042a007c0c */ /* 0x002fe2000bf06270 */
[----:B------:R-:W-:Y:S05]  /*baa0*/  WARPSYNC.ALL ;  /* 0x0000000000007948 */ /* 0x000fea0003800000 */
[----:B------:R-:W-:Y:S01]  /*bab0*/  BAR.SYNC.DEFER_BLOCKING 0x0 ;  /* 0x0000000000007b1d */ /* 0x000fe20000010000 */
[-C--:B------:R-:W-:Y:S01]  /*bac0*/  FMUL R14, R157, R190.reuse ;  /* 0x000000be9d0e7220 */ /* 0x080fe20000400000 */
[-C--:B------:R-:W-:Y:S01]  /*bad0*/  FMUL R15, R158, R190.reuse ;  /* 0x000000be9e0f7220 */ /* 0x080fe20000400000 */
[----:B------:R-:W-:Y:S01]  /*bae0*/  FMUL R12, R159, R190 ;  /* 0x000000be9f0c7220 */ /* 0x000fe20000400000 */
[----:B------:R-:W-:-:S02]  /*baf0*/  PLOP3.LUT P2, PT, PT, PT, PT, 0x8, 0x80 ;  /* 0x000000000080781c */ /* 0x000fc40003f4e170 */
[----:B------:R-:W-:Y:S01]  /*bb00*/  BSSY.RECONVERGENT B6, `(.L_x_112) ;  /* 0x000004a000067945 */ /* 0x000fe20003800200 */
[----:B------:R-:W-:Y:S01]  /*bb10*/  PLOP3.LUT P1, PT, PT, PT, PT, 0x8, 0x80 ;  /* 0x000000000080781c */ /* 0x000fe20003f2e170 */
        /* <DEDUP_REMOVED lines=10> */
[----:B---3--:R-:W-:Y:S04]  /*bbc0*/  LDS.128 R4, [R40+UR36+0x540] ;  /* 0x0005402428047984 */ /* 0x008fe80008000c00 */
[----:B------:R-:W3:Y:S04]  /*bbd0*/  LDS.128 R24, [R40+UR36+0x100] ;  /* 0x0001002428187984 */ /* 0x000ee80008000c00 */
[----:B------:R-:W4:Y:S01]  /*bbe0*/  LDS.128 R16, [R40+UR36+0x440] ;  /* 0x0004402428107984 */ /* 0x000f220008000c00 */
[-C--:B-1----:R-:W-:Y:S01]  /*bbf0*/  FFMA R28, R28, R183.reuse, R33 ;  /* 0x000000b71c1c7223 */ /* 0x082fe20000000021 */
[-C--:B------:R-:W-:Y:S01]  /*bc00*/  FFMA R29, R29, R183.reuse, R22 ;  /* 0x000000b71d1d7223 */ /* 0x080fe20000000016 */
[-C--:B------:R-:W-:Y:S01]  /*bc10*/  FFMA R30, R30, R183.reuse, R23 ;  /* 0x000000b71e1e7223 */ /* 0x080fe20000000017 */
[-C--:B------:R-:W-:Y:S01]  /*bc20*/  FFMA R31, R31, R183.reuse, R20 ;  /* 0x000000b71f1f7223 */ /* 0x080fe20000000014 */
        /* <DEDUP_REMOVED lines=8> */
[-C--:B----4-:R-:W-:Y:S01]  /*bcb0*/  FMUL R9, R148, R190.reuse ;  /* 0x000000be94097220 */ /* 0x090fe20000400000 */
[-C--:B------:R-:W-:Y:S01]  /*bcc0*/  FMUL R0, R149, R190.reuse ;  /* 0x000000be95007220 */ /* 0x080fe20000400000 */
[-C--:B------:R-:W-:Y:S01]  /*bcd0*/  FMUL R3, R150, R190.reuse ;  /* 0x000000be96037220 */ /* 0x080fe20000400000 */
[----:B------:R-:W-:Y:S01]  /*bce0*/  FMUL R190, R151, R190 ;  /* 0x000000be97be7220 */ /* 0x000fe20000400000 */
[-C--:B------:R-:W-:Y:S01]  /*bcf0*/  FFMA R16, R16, R183.reuse, R13 ;  /* 0x000000b710107223 */ /* 0x080fe2000000000d */
[-C--:B------:R-:W-:Y:S01]  /*bd00*/  FFMA R33, R5, R183.reuse, R0 ;  /* 0x000000b705217223 */ /* 0x080fe20000000000 */
[-C--:B------:R-:W-:Y:S01]  /*bd10*/  FFMA R34, R6, R183.reuse, R3 ;  /* 0x000000b706227223 */ /* 0x080fe20000000003 */
[-C--:B------:R-:W-:Y:S01]  /*bd20*/  FFMA R17, R17, R183.reuse, R10 ;  /* 0x000000b711117223 */ /* 0x080fe2000000000a */
        /* <DEDUP_REMOVED lines=27> */
.L_x_114:
        /* <DEDUP_REMOVED lines=12> */
.L_x_113:
[----:B------:R-:W-:Y:S05]  /*bfa0*/  BSYNC.RECONVERGENT B6 ;  /* 0x0000000000067941 */ /* 0x000fea0003800200 */
.L_x_112:
        /* <DEDUP_REMOVED lines=32> */
.L_x_117:
        /* <DEDUP_REMOVED lines=12> */
.L_x_116:
[----:B------:R-:W-:Y:S05]  /*c270*/  BSYNC.RECONVERGENT B6 ;  /* 0x0000000000067941 */ /* 0x000fea0003800200 */
.L_x_115:
[----:B------:R-:W-:-:S04]  /*c280*/  IADD3 R180, P0, PT, R0, R180, RZ ;  /* 0x000000b400b47210 */ /* 0x000fc80007f1e0ff */
[----:B------:R-:W-:-:S05]  /*c290*/  IADD3.X R181, PT, PT, R3, R2, RZ, P0, !PT ;  /* 0x0000000203b57210 */ /* 0x000fca00007fe4ff */
[----:B------:R1:W-:Y:S01]  /*c2a0*/  @P1 STG.E.128 desc[UR38][R180.64], R16 ;  /* 0x00000010b4001986 */ /* 0x0003e2000c101d26 */
[----:B------:R-:W-:Y:S05]  /*c2b0*/  @!P2 BRA `(.L_x_118) ;  /* 0x000000400024a947 */ /* 0x000fea0003800000 */
[----:B------:R3:W-:Y:S01]  /*c2c0*/  STG.E.128 desc[UR38][R180.64+0x100], R32 ;  /* 0x00010020b4007986 */ /* 0x0007e2000c101d26 */
[----:B------:R-:W-:Y:S05]  /*c2d0*/  BRA `(.L_x_118) ;  /* 0x00000040001c7947 */ /* 0x000fea0003800000 */
.L_x_21:
[----:B------:R-:W4:Y:S01]  /*c2e0*/  S2R R4, SR_TID.X ;  /* 0x0000000000047919 */ /* 0x000f220000002100 */
[----:B------:R-:W-:Y:S05]  /*c2f0*/  WARPSYNC.ALL ;  /* 0x0000000000007948 */ /* 0x000fea0003800000 */
[----:B------:R-:W-:Y:S08]  /*c300*/  BAR.SYNC.DEFER_BLOCKING 0x0 ;  /* 0x0000000000007b1d */ /* 0x000ff00000010000 */
[----:B------:R-:W5:Y:S01]  /*c310*/  S2UR UR4, SR_CgaCtaId ;  /* 0x00000000000479c3 */ /* 0x000f620000008800 */
[----:B------:R-:W-:Y:S01]  /*c320*/  UMOV UR5, 0x400 ;  /* 0x0000040000057882 */ /* 0x000fe20000000000 */
[----:B------:R-:W-:Y:S01]  /*c330*/  BSSY.RECONVERGENT B6, `(.L_x_119) ;  /* 0x000003a000067945 */ /* 0x000fe20003800200 */
[----:B------:R1:W-:Y:S01]  /*c340*/  STS.64 [R181], R16 ;  /* 0x00000010b5007388 */ /* 0x0003e20000000a00 */
[----:B----4-:R-:W-:-:S03]  /*c350*/  SHF.R.U32.HI R0, RZ, 0x4, R4 ;  /* 0x00000004ff007819 */ /* 0x010fc60000011604 */
[----:B------:R1:W-:Y:S01]  /*c360*/  STS.64 [R181+0x20], R24 ;  /* 0x00002018b5007388 */ /* 0x0003e20000000a00 */
[----:B------:R-:W-:Y:S01]  /*c370*/  SHF.R.U32.HI R3, RZ, 0x3, R4 ;  /* 0x00000003ff037819 */ /* 0x000fe20000011604 */
[----:B------:R-:W-:Y:S01]  /*c380*/  IMAD.SHL.U32 R4, R4, 0x10, RZ ;  /* 0x0000001004047824 */ /* 0x000fe200078e00ff */
[----:B------:R-:W-:Y:S01]  /*c390*/  LOP3.LUT R0, R0, 0x1, RZ, 0xc0, !PT ;  /* 0x0000000100007812 */ /* 0x000fe200078ec0ff */
[----:B------:R1:W-:Y:S01]  /*c3a0*/  STS.64 [R181+0x40], R28 ;  /* 0x0000401cb5007388 */ /* 0x0003e20000000a00 */
[----:B-----5:R-:W-:Y:S02]  /*c3b0*/  ULEA UR4, UR4, UR5, 0x18 ;  /* 0x0000000504047291 */ /* 0x020fe4000f8ec0ff */
[--C-:B------:R-:W-:Y:S01]  /*c3c0*/  LOP3.LUT R0, R0, 0x70, R3.reuse, 0xf8, !PT ;  /* 0x0000007000007812 */ /* 0x100fe200078ef803 */
[----:B------:R1:W-:Y:S03]  /*c3d0*/  STS.64 [R181+0x60], R32 ;  /* 0x00006020b5007388 */ /* 0x0003e60000000a00 */
[--C-:B------:R-:W-:Y:S01]  /*c3e0*/  LOP3.LUT R0, R0, 0x8, R3.reuse, 0xf8, !PT ;  /* 0x0000000800007812 */ /* 0x100fe200078ef803 */
[----:B------:R1:W-:Y:S03]  /*c3f0*/  STS.64 [R181+0x80], R36 ;  /* 0x00008024b5007388 */ /* 0x0003e60000000a00 */
[----:B------:R-:W-:Y:S01]  /*c400*/  LOP3.LUT R0, R0, 0x4, R3, 0xf8, !PT ;  /* 0x0000000400007812 */ /* 0x000fe200078ef803 */
[----:B------:R1:W-:Y:S01]  /*c410*/  STS.64 [R181+0xa0], R40 ;  /* 0x0000a028b5007388 */ /* 0x0003e20000000a00 */
[----:B------:R-:W-:Y:S01]  /*c420*/  LOP3.LUT R3, R4, 0xf0, RZ, 0xc0, !PT ;  /* 0x000000f004037812 */ /* 0x000fe200078ec0ff */
[----:B------:R-:W-:-:S02]  /*c430*/  IMAD.MOV.U32 R4, RZ, RZ, RZ ;  /* 0x000000ffff047224 */ /* 0x000fc400078e00ff */
[----:B------:R1:W-:Y:S02]  /*c440*/  STS.64 [R181+0xc0], R44 ;  /* 0x0000c02cb5007388 */ /* 0x0003e40000000a00 */
[----:B------:R-:W-:Y:S02]  /*c450*/  IMAD R0, R0, 0x220, R3 ;  /* 0x0000022000007824 */ /* 0x000fe400078e0203 */
[----:B------:R1:W-:Y:S01]  /*c460*/  STS.64 [R181+0xe0], R48 ;  /* 0x0000e030b5007388 */ /* 0x0003e20000000a00 */
[----:B------:R-:W-:Y:S01]  /*c470*/  IMAD.MOV.U32 R3, RZ, RZ, RZ ;  /* 0x000000ffff037224 */ /* 0x000fe200078e00ff */
[----:B------:R-:W-:Y:S06]  /*c480*/  BAR.SYNC.DEFER_BLOCKING 0x0 ;  /* 0x0000000000007b1d */ /* 0x000fec0000010000 */
[----:B------:R1:W4:Y:S04]  /*c490*/  LDS.128 R160, [R0+UR4] ;  /* 0x0000000400a07984 */ /* 0x0003280008000c00 */
[----:B------:R1:W1:Y:S04]  /*c4a0*/  LDS.128 R156, [R0+UR4+0x100] ;  /* 0x00010004009c7984 */ /* 0x0002680008000c00 */
[----:B------:R1:W1:Y:S04]  /*c4b0*/  LDS.128 R152, [R0+UR4+0x440] ;  /* 0x0004400400987984 */ /* 0x0002680008000c00 */
[----:B------:R1:W1:Y:S01]  /*c4c0*/  LDS.128 R148, [R0+UR4+0x540] ;  /* 0x0005400400947984 */ /* 0x0002620008000c00 */
[----:B------:R-:W5:Y:S02]  /*c4d0*/  LDCU UR4, c[0x0][0x380] ;  /* 0x00007000ff0477ac */ /* 0x000f640008000800 */
[----:B-----5:R-:W-:-:S13]  /*c4e0*/  ISETP.GE.AND P0, PT, R182, UR4, PT ;  /* 0x00000004b6007c0c */ /* 0x020fda000bf06270 */
[----:B----4-:R-:W-:Y:S05]  /*c4f0*/  @P0 BRA `(.L_x_120) ;  /* 0x0000000000740947 */ /* 0x010fea0003800000 */
        /* <DEDUP_REMOVED lines=20> */
.L_x_121:
[----:B------:R-:W4:Y:S01]  /*c640*/  LDC.64 R6, c[0x0][0x4e8] ;  /* 0x00013a00ff067b82 */ /* 0x000f220000000a00 */
[----:B------:R-:W5:Y:S01]  /*c650*/  LDCU.64 UR4, c[0x0][0x438] ;  /* 0x00008700ff0477ac */ /* 0x000f620008000a00 */
[----:B----4-:R-:W-:-:S05]  /*c660*/  IMAD.WIDE.U32 R6, R182, 0x4, R6 ;  /* 0x00000004b6067825 */ /* 0x010fca00078e0006 */
[----:B-1----:R-:W4:Y:S02]  /*c670*/  LDG.E R0, desc[UR38][R6.64] ;  /* 0x0000002606007981 */ /* 0x002f24000c1e1900 */
[----:B----4-:R-:W-:Y:S01]  /*c680*/  SHF.R.S32.HI R3, RZ, 0x1f, R0 ;  /* 0x0000001fff037819 */ /* 0x010fe20000011400 */
[----:B-----5:R-:W-:-:S04]  /*c690*/  IMAD.WIDE.U32 R4, R0, UR4, RZ ;  /* 0x0000000400047c25 */ /* 0x020fc8000f8e00ff */
[----:B------:R-:W-:-:S04]  /*c6a0*/  IMAD R3, R3, UR4, RZ ;  /* 0x0000000403037c24 */ /* 0x000fc8000f8e02ff */
[----:B------:R-:W-:-:S05]  /*c6b0*/  IMAD R3, R0, UR5, R3 ;  /* 0x0000000500037c24 */ /* 0x000fca000f8e0203 */
[----:B------:R-:W-:Y:S02]  /*c6c0*/  IADD3 R3, PT, PT, R5, R3, RZ ;  /* 0x0000000305037210 */ /* 0x000fe40007ffe0ff */
.L_x_120:
[----:B------:R-:W-:Y:S05]  /*c6d0*/  BSYNC.RECONVERGENT B6 ;  /* 0x0000000000067941 */ /* 0x000fea0003800200 */
.L_x_119:
[----:B------:R-:W4:Y:S01]  /*c6e0*/  LDCU.64 UR4, c[0x0][0x380] ;  /* 0x00007000ff0477ac */ /* 0x000f220008000a00 */
[----:B-1----:R-:W-:Y:S01]  /*c6f0*/  VIADD R0, R191, 0x40 ;  /* 0x00000040bf007836 */ /* 0x002fe20000000000 */
[----:B------:R-:W-:Y:S01]  /*c700*/  ISETP.NE.AND P0, PT, R192, RZ, PT ;  /* 0x000000ffc000720c */ /* 0x000fe20003f05270 */
[-C--:B------:R-:W-:Y:S01]  /*c710*/  FMUL R160, R160, R183.reuse ;  /* 0x000000b7a0a07220 */ /* 0x080fe20000400000 */
[-C--:B------:R-:W-:Y:S01]  /*c720*/  FMUL R161, R161, R183.reuse ;  /* 0x000000b7a1a17220 */ /* 0x080fe20000400000 */
[-C--:B------:R-:W-:Y:S01]  /*c730*/  FMUL R162, R162, R183.reuse ;  /* 0x000000b7a2a27220 */ /* 0x080fe20000400000 */
[-C--:B------:R-:W-:Y:S01]  /*c740*/  FMUL R163, R163, R183.reuse ;  /* 0x000000b7a3a37220 */ /* 0x080fe20000400000 */
[-C--:B------:R-:W-:Y:S01]  /*c750*/  FMUL R156, R156, R183.reuse ;  /* 0x000000b79c9c7220 */ /* 0x080fe20000400000 */
[-C--:B------:R-:W-:Y:S01]  /*c760*/  FMUL R157, R157, R183.reuse ;  /* 0x000000b79d9d7220 */ /* 0x080fe20000400000 */
[-C--:B------:R-:W-:Y:S01]  /*c770*/  FMUL R158, R158, R183.reuse ;  /* 0x000000b79e9e7220 */ /* 0x080fe20000400000 */
[----:B------:R-:W-:Y:S01]  /*c780*/  FMUL R159, R159, R183 ;  /* 0x000000b79f9f7220 */ /* 0x000fe20000400000 */
[----:B------:R-:W-:Y:S01]  /*c790*/  IMAD.MOV.U32 R6, RZ, RZ, RZ ;  /* 0x000000ffff067224 */ /* 0x000fe200078e00ff */
[----:B----4-:R-:W-:-:S02]  /*c7a0*/  ISETP.LT.AND P2, PT, R191, UR5, !P0 ;  /* 0x00000005bf007c0c */ /* 0x010fc4000c741270 */
[----:B------:R-:W-:Y:S02]  /*c7b0*/  ISETP.LT.AND P1, PT, R0, UR5, !P0 ;  /* 0x0000000500007c0c */ /* 0x000fe4000c721270 */
[----:B------:R-:W-:Y:S02]  /*c7c0*/  IADD3 R4, P0, PT, R4, R180, RZ ;  /* 0x000000b404047210 */ /* 0x000fe40007f1e0ff */
[----:B------:R-:W-:Y:S02]  /*c7d0*/  IADD3 R0, PT, PT, R182, 0x2, RZ ;  /* 0x00000002b6007810 */ /* 0x000fe40007ffe0ff */
[----:B---3--:R-:W-:Y:S01]  /*c7e0*/  P2R R23, PR, RZ, 0x4 ;  /* 0x00000004ff177803 */ /* 0x008fe20000000000 */
[----:B------:R-:W-:Y:S01]  /*c7f0*/  IMAD.X R5, R3, 0x1, R2, P0 ;  /* 0x0000000103057824 */ /* 0x000fe200000e0602 */
[----:B--2---:R-:W-:Y:S02]  /*c800*/  P2R R22, PR, RZ, 0x2 ;  /* 0x00000002ff167803 */ /* 0x004fe40000000000 */
[----:B------:R-:W-:-:S02]  /*c810*/  ISETP.GE.AND P0, PT, R0, UR4, PT ;  /* 0x0000000400007c0c */ /* 0x000fc4000bf06270 */
[C---:B------:R-:W-:Y:S02]  /*c820*/  ISETP.LT.AND P2, PT, R182.reuse, UR4, P2 ;  /* 0x00000004b6007c0c */ /* 0x040fe40009741270 */
[----:B------:R-:W-:Y:S02]  /*c830*/  ISETP.LT.AND P1, PT, R182, UR4, P1 ;  /* 0x00000004b6007c0c */ /* 0x000fe40008f21270 */
[----:B------:R-:W-:-:S09]  /*c840*/  MOV R3, RZ ;  /* 0x000000ff00037202 */ /* 0x000fd20000000f00 */
        /* <DEDUP_REMOVED lines=25> */
.L_x_123:
[----:B-1----:R-:W1:Y:S01]  /*c9e0*/  LDC.64 R4, c[0x0][0x4e8] ;  /* 0x00013a00ff047b82 */ /* 0x002e620000000a00 */
        /* <DEDUP_REMOVED lines=10> */
[----:B------:R-:W-:-:S05]  /*ca90*/  IMAD R3, R0, UR5, R3 ;  /* 0x0000000500037c24 */ /* 0x000fca000f8e0203 */
[----:B------:R-:W-:-:S07]  /*caa0*/  IADD3 R3, PT, PT, R7, R3, RZ ;  /* 0x0000000307037210 */ /* 0x000fce0007ffe0ff */
.L_x_122:
[----:B------:R-:W-:Y:S01]  /*cab0*/  IADD3 R6, P0, PT, R6, R180, RZ ;  /* 0x000000b406067210 */ /* 0x000fe20007f1e0ff */
[----:B------:R-:W1:Y:S01]  /*cac0*/  S2R R0, SR_TID.X ;  /* 0x0000000000007919 */ /* 0x000e620000002100 */
[-C--:B------:R-:W-:Y:S01]  /*cad0*/  FMUL R152, R152, R183.reuse ;  /* 0x000000b798987220 */ /* 0x080fe20000400000 */
[-C--:B------:R-:W-:Y:S01]  /*cae0*/  FMUL R153, R153, R183.reuse ;  /* 0x000000b799997220 */ /* 0x080fe20000400000 */
[-C--:B------:R-:W-:Y:S01]  /*caf0*/  FMUL R154, R154, R183.reuse ;  /* 0x000000b79a9a7220 */ /* 0x080fe20000400000 */
[-C--:B------:R-:W-:Y:S01]  /*cb00*/  FMUL R155, R155, R183.reuse ;  /* 0x000000b79b9b7220 */ /* 0x080fe20000400000 */
[-C--:B------:R-:W-:Y:S01]  /*cb10*/  FMUL R148, R148, R183.reuse ;  /* 0x000000b794947220 */ /* 0x080fe20000400000 */
[-C--:B------:R-:W-:Y:S01]  /*cb20*/  FMUL R149, R149, R183.reuse ;  /* 0x000000b795957220 */ /* 0x080fe20000400000 */
[-C--:B------:R-:W-:Y:S01]  /*cb30*/  FMUL R150, R150, R183.reuse ;  /* 0x000000b796967220 */ /* 0x080fe20000400000 */
[----:B------:R-:W-:Y:S02]  /*cb40*/  IMAD.X R7, R3, 0x1, R2, P0 ;  /* 0x0000000103077824 */ /* 0x000fe400000e0602 */
[----:B------:R-:W-:Y:S01]  /*cb50*/  FMUL R151, R151, R183 ;  /* 0x000000b797977220 */ /* 0x000fe20000400000 */
[----:B------:R-:W-:Y:S05]  /*cb60*/  WARPSYNC.ALL ;  /* 0x0000000000007948 */ /* 0x000fea0003800000 */
[----:B------:R2:W-:Y:S01]  /*cb70*/  @P1 STG.E.128 desc[UR38][R6.64], R152 ;  /* 0x0000009806001986 */ /* 0x0005e2000c101d26 */
[----:B------:R-:W3:Y:S01]  /*cb80*/  S2UR UR4, SR_CgaCtaId ;  /* 0x00000000000479c3 */ /* 0x000ee20000008800 */
[----:B------:R-:W-:Y:S01]  /*cb90*/  UMOV UR5, 0x400 ;  /* 0x0000040000057882 */ /* 0x000fe20000000000 */
[----:B------:R-:W-:Y:S01]  /*cba0*/  BSSY.RECONVERGENT B6, `(.L_x_124) ;  /* 0x0000044000067945 */ /* 0x000fe20003800200 */
[----:B------:R2:W-:Y:S05]  /*cbb0*/  @P2 STG.E.128 desc[UR38][R6.64+0x100], R148 ;  /* 0x0001009406002986 */ /* 0x0005ea000c101d26 */
[----:B------:R-:W-:Y:S01]  /*cbc0*/  BAR.SYNC.DEFER_BLOCKING 0x0 ;  /* 0x0000000000007b1d */ /* 0x000fe20000010000 */
[----:B------:R-:W-:-:S02]  /*cbd0*/  PLOP3.LUT P2, PT, PT, PT, PT, 0x8, 0x80 ;  /* 0x000000000080781c */ /* 0x000fc40003f4e170 */
[----:B------:R-:W-:Y:S02]  /*cbe0*/  PLOP3.LUT P1, PT, PT, PT, PT, 0x8, 0x80 ;  /* 0x000000000080781c */ /* 0x000fe40003f2e170 */
[--C-:B-1----:R-:W-:Y:S02]  /*cbf0*/  SHF.R.U32.HI R4, RZ, 0x4, R0.reuse ;  /* 0x00000004ff047819 */ /* 0x102fe40000011600 */
[----:B------:R-:W-:Y:S02]  /*cc00*/  SHF.R.U32.HI R3, RZ, 0x3, R0 ;  /* 0x00000003ff037819 */ /* 0x000fe40000011600 */
[----:B------:R-:W-:Y:S02]  /*cc10*/  LOP3.LUT R4, R4, 0x1, RZ, 0xc0, !PT ;  /* 0x0000000104047812 */ /* 0x000fe400078ec0ff */
[----:B------:R-:W-:Y:S02]  /*cc20*/  SHF.L.U32 R0, R0, 0x4, RZ ;  /* 0x0000000400007819 */ /* 0x000fe400000006ff */
[----:B------:R-:W-:Y:S01]  /*cc30*/  LOP3.LUT R4, R4, 0x70, R3, 0xf8, !PT ;  /* 0x0000007004047812 */ /* 0x000fe200078ef803 */
[----:B---3--:R-:W-:-:S03]  /*cc40*/  ULEA UR4, UR4, UR5, 0x18 ;  /* 0x0000000504047291 */ /* 0x008fc6000f8ec0ff */
[--C-:B------:R-:W-:Y:S01]  /*cc50*/  LOP3.LUT R4, R4, 0x8, R3.reuse, 0xf8, !PT ;  /* 0x0000000804047812 */ /* 0x100fe200078ef803 */
[----:B------:R2:W-:Y:S03]  /*cc60*/  STS.64 [R181], R18 ;  /* 0x00000012b5007388 */ /* 0x0005e60000000a00 */
[----:B------:R-:W-:Y:S02]  /*cc70*/  LOP3.LUT R4, R4, 0x4, R3, 0xf8, !PT ;  /* 0x0000000404047812 */ /* 0x000fe400078ef803 */
[----:B------:R-:W-:Y:S01]  /*cc80*/  LOP3.LUT R3, R0, 0xf0, RZ, 0xc0, !PT ;  /* 0x000000f000037812 */ /* 0x000fe200078ec0ff */
[----:B------:R2:W-:Y:S01]  /*cc90*/  STS.64 [R181+0x20], R26 ;  /* 0x0000201ab5007388 */ /* 0x0005e20000000a00 */
[----:B------:R-:W-:-:S03]  /*cca0*/  VIADD R0, R182, 0x8 ;  /* 0x00000008b6007836 */ /* 0x000fc60000000000 */
[----:B------:R2:W-:Y:S01]  /*ccb0*/  STS.64 [R181+0x40], R30 ;  /* 0x0000401eb5007388 */ /* 0x0005e20000000a00 */
[----:B------:R-:W-:Y:S02]  /*ccc0*/  IMAD R4, R4, 0x220, R3 ;  /* 0x0000022004047824 */ /* 0x000fe400078e0203 */
[----:B------:R-:W-:Y:S01]  /*ccd0*/  IMAD.MOV.U32 R3, RZ, RZ, RZ ;  /* 0x000000ffff037224 */ /* 0x000fe200078e00ff */
[----:B------:R2:W-:Y:S04]  /*cce0*/  STS.64 [R181+0x60], R34 ;  /* 0x00006022b5007388 */ /* 0x0005e80000000a00 */
[----:B------:R2:W-:Y:S04]  /*ccf0*/  STS.64 [R181+0x80], R38 ;  /* 0x00008026b5007388 */ /* 0x0005e80000000a00 */
[----:B------:R2:W-:Y:S04]  /*cd00*/  STS.64 [R181+0xa0], R42 ;  /* 0x0000a02ab5007388 */ /* 0x0005e80000000a00 */
[----:B------:R2:W-:Y:S04]  /*cd10*/  STS.64 [R181+0xc0], R46 ;  /* 0x0000c02eb5007388 */ /* 0x0005e80000000a00 */
[----:B------:R2:W-:Y:S01]  /*cd20*/  STS.64 [R181+0xe0], R50 ;  /* 0x0000e032b5007388 */ /* 0x0005e20000000a00 */
[----:B------:R-:W-:Y:S06]  /*cd30*/  BAR.SYNC.DEFER_BLOCKING 0x0 ;  /* 0x0000000000007b1d */ /* 0x000fec0000010000 */
[----:B------:R2:W1:Y:S04]  /*cd40*/  LDS.128 R152, [R4+UR4] ;  /* 0x0000000404987984 */ /* 0x0004680008000c00 */
[----:B------:R2:W3:Y:S04]  /*cd50*/  LDS.128 R148, [R4+UR4+0x100] ;  /* 0x0001000404947984 */ /* 0x0004e80008000c00 */
[----:B------:R2:W4:Y:S04]  /*cd60*/  LDS.128 R24, [R4+UR4+0x440] ;  /* 0x0004400404187984 */ /* 0x0005280008000c00 */
[----:B------:R2:W1:Y:S01]  /*cd70*/  LDS.128 R16, [R4+UR4+0x540] ;  /* 0x0005400404107984 */ /* 0x0004620008000c00 */
[----:B------:R-:W5:Y:S02]  /*cd80*/  LDCU UR4, c[0x0][0x380] ;  /* 0x00007000ff0477ac */ /* 0x000f640008000800 */
[----:B-----5:R-:W-:-:S02]  /*cd90*/  ISETP.GE.AND P0, PT, R0, UR4, PT ;  /* 0x0000000400007c0c */ /* 0x020fc4000bf06270 */
[----:B------:R-:W-:-:S11]  /*cda0*/  MOV R0, RZ ;  /* 0x000000ff00007202 */ /* 0x000fd60000000f00 */
[----:B--23--:R-:W-:Y:S05]  /*cdb0*/  @P0 BRA `(.L_x_125) ;  /* 0x0000000000880947 */ /* 0x00cfea0003800000 */
[----:B------:R-:W2:Y:S02]  /*cdc0*/  LDCU.64 UR4, c[0x0][0x4e8] ;  /* 0x00009d00ff0477ac */ /* 0x000ea40008000a00 */
[----:B--2---:R-:W-:-:S04]  /*cdd0*/  UISETP.NE.U32.AND UP0, UPT, UR4, URZ, UPT ;  /* 0x000000ff0400728c */ /* 0x004fc8000bf05070 */
[----:B------:R-:W-:-:S09]  /*cde0*/  UISETP.NE.AND.EX UP0, UPT, UR5, URZ, UPT, UP0 ;  /* 0x000000ff0500728c */ /* 0x000fd2000bf05300 */
[----:B------:R-:W-:Y:S05]  /*cdf0*/  BRA.U UP0, `(.L_x_126) ;  /* 0x0000000100407547 */ /* 0x000fea000b800000 */
[----:B------:R-:W-:Y:S01]  /*ce00*/  MOV R14, 0x0 ;  /* 0x00000000000e7802 */ /* 0x000fe20000000f00 */
[----:B------:R-:W2:Y:S01]  /*ce10*/  LDCU.64 UR8, c[0x4][0x78] ;  /* 0x01000f00ff0877ac */ /* 0x000ea20008000a00 */
[----:B------:R-:W-:Y:S01]  /*ce20*/  IMAD.MOV.U32 R8, RZ, RZ, 0x19b ;  /* 0x0000019bff087424 */ /* 0x000fe200078e00ff */
[----:B------:R-:W-:Y:S01]  /*ce30*/  MOV R12, 0x1 ;  /* 0x00000001000c7802 */ /* 0x000fe20000000f00 */
[----:B------:R-:W-:Y:S01]  /*ce40*/  IMAD.MOV.U32 R13, RZ, RZ, RZ ;  /* 0x000000ffff0d7224 */ /* 0x000fe200078e00ff */
[----:B------:R-:W3:Y:S01]  /*ce50*/  LDCU.64 UR6, c[0x4][0x88] ;  /* 0x01001100ff0677ac */ /* 0x000ee20008000a00 */
[----:B------:R-:W1:Y:S01]  /*ce60*/  LDC.64 R14, c[0x4][R14] ;  /* 0x010000000e0e7b82 */ /* 0x000e620000000a00 */
[----:B------:R-:W5:Y:S01]  /*ce70*/  LDCU.64 UR4, c[0x4][0x18] ;  /* 0x01000300ff0477ac */ /* 0x000f620008000a00 */
[----:B--2---:R-:W-:Y:S01]  /*ce80*/  IMAD.U32 R4, RZ, RZ, UR8 ;  /* 0x00000008ff047e24 */ /* 0x004fe2000f8e00ff */
[----:B------:R-:W-:Y:S01]  /*ce90*/  MOV R5, UR9 ;  /* 0x0000000900057c02 */ /* 0x000fe20008000f00 */
[----:B---3--:R-:W-:Y:S01]  /*cea0*/  IMAD.U32 R6, RZ, RZ, UR6 ;  /* 0x00000006ff067e24 */ /* 0x008fe2000f8e00ff */
[----:B------:R-:W-:Y:S01]  /*ceb0*/  MOV R7, UR7 ;  /* 0x0000000700077c02 */ /* 0x000fe20008000f00 */
[----:B-----5:R-:W-:Y:S01]  /*cec0*/  IMAD.U32 R10, RZ, RZ, UR4 ;  /* 0x00000004ff0a7e24 */ /* 0x020fe2000f8e00ff */
[----:B------:R-:W-:-:S02]  /*ced0*/  MOV R11, UR5 ;  /* 0x00000005000b7c02 */ /* 0x000fc40008000f00 */
[----:B------:R-:W-:-:S07]  /*cee0*/  LEPC R20, `(.L_x_126) ;  /* 0x000000001014794e */ /* 0x000fce0000000000 */
[----:B-1--4-:R-:W-:Y:S05]  /*cef0*/  CALL.ABS.NOINC R14 ;  /* 0x000000000e007343 */ /* 0x012fea0003c00000 */
.L_x_126:
[----:B------:R-:W2:Y:S01]  /*cf00*/  LDC.64 R6, c[0x0][0x4e8] ;  /* 0x00013a00ff067b82 */ /* 0x000ea20000000a00 */
[----:B------:R-:W3:Y:S01]  /*cf10*/  LDCU.64 UR4, c[0x0][0x438] ;  /* 0x00008700ff0477ac */ /* 0x000ee20008000a00 */
[----:B------:R-:W-:Y:S02]  /*cf20*/  ISETP.NE.AND P5, PT, R23, RZ, PT ;  /* 0x000000ff1700720c */ /* 0x000fe40003fa5270 */
[----:B------:R-:W-:Y:S01]  /*cf30*/  ISETP.NE.AND P6, PT, R22, RZ, PT ;  /* 0x000000ff1600720c */ /* 0x000fe20003fc5270 */
[----:B--2---:R-:W-:-:S05]  /*cf40*/  IMAD.WIDE.U32 R6, R182, 0x4, R6 ;  /* 0x00000004b6067825 */ /* 0x004fca00078e0006 */
[----:B------:R-:W2:Y:S01]  /*cf50*/  LDG.E R0, desc[UR38][R6.64+0x20] ;  /* 0x0000202606007981 */ /* 0x000ea2000c1e1900 */
[----:B------:R-:W-:Y:S02]  /*cf60*/  PLOP3.LUT P1, PT, P5, PT, PT, 0x80, 0x8 ;  /* 0x000000000008781c */ /* 0x000fe40002f2f070 */
[----:B------:R-:W-:Y:S02]  /*cf70*/  PLOP3.LUT P2, PT, P6, PT, PT, 0x80, 0x8 ;  /* 0x000000000008781c */ /* 0x000fe4000374f070 */
[----:B--2---:R-:W-:Y:S01]  /*cf80*/  SHF.R.S32.HI R3, RZ, 0x1f, R0 ;  /* 0x0000001fff037819 */ /* 0x004fe20000011400 */
[----:B---3--:R-:W-:-:S04]  /*cf90*/  IMAD.WIDE.U32 R4, R0, UR4, RZ ;  /* 0x0000000400047c25 */ /* 0x008fc8000f8e00ff */
[----:B------:R-:W-:-:S04]  /*cfa0*/  IMAD R3, R3, UR4, RZ ;  /* 0x0000000403037c24 */ /* 0x000fc8000f8e02ff */
[----:B------:R-:W-:Y:S02]  /*cfb0*/  IMAD R3, R0, UR5, R3 ;  /* 0x0000000500037c24 */ /* 0x000fe4000f8e0203 */
[----:B------:R-:W-:-:S03]  /*cfc0*/  IMAD.MOV.U32 R0, RZ, RZ, R4 ;  /* 0x000000ffff007224 */ /* 0x000fc600078e0004 */
[----:B------:R-:W-:Y:S02]  /*cfd0*/  IADD3 R3, PT, PT, R5, R3, RZ ;  /* 0x0000000305037210 */ /* 0x000fe40007ffe0ff */
.L_x_125:
[----:B------:R-:W-:Y:S05]  /*cfe0*/  BSYNC.RECONVERGENT B6 ;  /* 0x0000000000067941 */ /* 0x000fea0003800200 */
.L_x_124:
[----:B------:R-:W2:Y:S01]  /*cff0*/  LDCU UR4, c[0x0][0x380] ;  /* 0x00007000ff0477ac */ /* 0x000ea20008000800 */
[----:B------:R-:W-:Y:S01]  /*d000*/  IADD3 R4, P0, PT, R0, R180, RZ ;  /* 0x000000b400047210 */ /* 0x000fe20007f1e0ff */
[-C--:B-1----:R-:W-:Y:S01]  /*d010*/  FMUL R152, R152, R183.reuse ;  /* 0x000000b798987220 */ /* 0x082fe20000400000 */
[----:B------:R-:W-:Y:S01]  /*d020*/  IADD3 R0, PT, PT, R182, 0xa, RZ ;  /* 0x0000000ab6007810 */ /* 0x000fe20007ffe0ff */
[-C--:B------:R-:W-:Y:S01]  /*d030*/  FMUL R153, R153, R183.reuse ;  /* 0x000000b799997220 */ /* 0x080fe20000400000 */
[----:B------:R-:W-:Y:S01]  /*d040*/  IADD3.X R5, PT, PT, R3, R2, RZ, P0, !PT ;  /* 0x0000000203057210 */ /* 0x000fe200007fe4ff */
[-C--:B------:R-:W-:Y:S01]  /*d050*/  FMUL R154, R154, R183.reuse ;  /* 0x000000b79a9a7220 */ /* 0x080fe20000400000 */
[-C--:B------:R-:W-:Y:S01]  /*d060*/  FMUL R155, R155, R183.reuse ;  /* 0x000000b79b9b7220 */ /* 0x080fe20000400000 */
[-C--:B------:R-:W-:Y:S01]  /*d070*/  FMUL R148, R148, R183.reuse ;  /* 0x000000b794947220 */ /* 0x080fe20000400000 */
[-C--:B------:R-:W-:Y:S01]  /*d080*/  FMUL R149, R149, R183.reuse ;  /* 0x000000b795957220 */ /* 0x080fe20000400000 */
[-C--:B------:R-:W-:Y:S01]  /*d090*/  FMUL R150, R150, R183.reuse ;  /* 0x000000b796967220 */ /* 0x080fe20000400000 */
[----:B------:R-:W-:Y:S01]  /*d0a0*/  FMUL R151, R151, R183 ;  /* 0x000000b797977220 */ /* 0x000fe20000400000 */
[----:B------:R-:W-:Y:S01]  /*d0b0*/  BSSY.RECONVERGENT B6, `(.L_x_127) ;  /* 0x000002b000067945 */ /* 0x000fe20003800200 */
[----:B------:R1:W-:Y:S01]  /*d0c0*/  @P1 STG.E.128 desc[UR38][R4.64], R152 ;  /* 0x0000009804001986 */ /* 0x0003e2000c101d26 */
[----:B------:R-:W-:-:S02]  /*d0d0*/  PLOP3.LUT P1, PT, PT, PT, PT, 0x8, 0x80 ;  /* 0x000000000080781c */ /* 0x000fc40003f2e170 */
[----:B------:R-:W-:Y:S01]  /*d0e0*/  MOV R3, RZ ;  /* 0x000000ff00037202 */ /* 0x000fe20000000f00 */
[----:B------:R1:W-:Y:S01]  /*d0f0*/  @P2 STG.E.128 desc[UR38][R4.64+0x100], R148 ;  /* 0x0001009404002986 */ /* 0x0003e2000c101d26 */
[----:B--2---:R-:W-:Y:S02]  /*d100*/  ISETP.GE.AND P0, PT, R0, UR4, PT ;  /* 0x0000000400007c0c */ /* 0x004fe4000bf06270 */
[----:B------:R-:W-:Y:S02]  /*d110*/  PLOP3.LUT P2, PT, PT, PT, PT, 0x8, 0x80 ;  /* 0x000000000080781c */ /* 0x000fe40003f4e170 */
[----:B------:R-:W-:-:S09]  /*d120*/  MOV R0, RZ ;  /* 0x000000ff00007202 */ /* 0x000fd20000000f00 */
        /* <DEDUP_REMOVED lines=12> */
[----:B------:R-:W5:Y:S01]  /*d1f0*/  LDCU.64 UR4, c[0x4][0x18] ;  /* 0x01000300ff0477ac */ /* 0x000f620008000a00 */
[----:B-1----:R-:W-:Y:S01]  /*d200*/  IMAD.U32 R4, RZ, RZ, UR8 ;  /* 0x00000008ff047e24 */ /* 0x002fe2000f8e00ff */
[----:B------:R-:W-:Y:S01]  /*d210*/  MOV R5, UR9 ;  /* 0x0000000900057c02 */ /* 0x000fe20008000f00 */
[----:B--2---:R-:W-:Y:S01]  /*d220*/  IMAD.U32 R6, RZ, RZ, UR6 ;  /* 0x00000006ff067e24 */ /* 0x004fe2000f8e00ff */
[----:B------:R-:W-:Y:S01]  /*d230*/  MOV R7, UR7 ;  /* 0x0000000700077c02 */ /* 0x000fe20008000f00 */
[----:B-----5:R-:W-:Y:S01]  /*d240*/  IMAD.U32 R10, RZ, RZ, UR4 ;  /* 0x00000004ff0a7e24 */ /* 0x020fe2000f8e00ff */
[----:B------:R-:W-:-:S02]  /*d250*/  MOV R11, UR5 ;  /* 0x00000005000b7c02 */ /* 0x000fc40008000f00 */
[----:B------:R-:W-:-:S07]  /*d260*/  LEPC R20, `(.L_x_129) ;  /* 0x000000001014794e */ /* 0x000fce0000000000 */
[----:B---34-:R-:W-:Y:S05]  /*d270*/  CALL.ABS.NOINC R14 ;  /* 0x000000000e007343 */ /* 0x018fea0003c00000 */
.L_x_129:
        /* <DEDUP_REMOVED lines=14> */
.L_x_128:
[----:B------:R-:W-:Y:S05]  /*d360*/  BSYNC.RECONVERGENT B6 ;  /* 0x0000000000067941 */ /* 0x000fea0003800200 */
.L_x_127:
[----:B-1----:R-:W-:Y:S01]  /*d370*/  IADD3 R4, P0, PT, R0, R180, RZ ;  /* 0x000000b400047210 */ /* 0x002fe20007f1e0ff */
[-C--:B----4-:R-:W-:Y:S01]  /*d380*/  FMUL R24, R24, R183.reuse ;  /* 0x000000b718187220 */ /* 0x090fe20000400000 */
[-C--:B------:R-:W-:Y:S01]  /*d390*/  FMUL R25, R25, R183.reuse ;  /* 0x000000b719197220 */ /* 0x080fe20000400000 */
[-C--:B------:R-:W-:Y:S01]  /*d3a0*/  FMUL R26, R26, R183.reuse ;  /* 0x000000b71a1a7220 */ /* 0x080fe20000400000 */
[-C--:B------:R-:W-:Y:S01]  /*d3b0*/  FMUL R27, R27, R183.reuse ;  /* 0x000000b71b1b7220 */ /* 0x080fe20000400000 */
[-C--:B------:R-:W-:Y:S01]  /*d3c0*/  FMUL R16, R16, R183.reuse ;  /* 0x000000b710107220 */ /* 0x080fe20000400000 */
[-C--:B------:R-:W-:Y:S01]  /*d3d0*/  FMUL R17, R17, R183.reuse ;  /* 0x000000b711117220 */ /* 0x080fe20000400000 */
[----:B------:R-:W-:Y:S01]  /*d3e0*/  IADD3.X R5, PT, PT, R3, R2, RZ, P0, !PT ;  /* 0x0000000203057210 */ /* 0x000fe200007fe4ff */
[-C--:B------:R-:W-:Y:S01]  /*d3f0*/  FMUL R18, R18, R183.reuse ;  /* 0x000000b712127220 */ /* 0x080fe20000400000 */
[----:B------:R-:W-:Y:S01]  /*d400*/  FMUL R19, R19, R183 ;  /* 0x000000b713137220 */ /* 0x000fe20000400000 */
[----:B------:R-:W-:Y:S05]  /*d410*/  WARPSYNC.ALL ;  /* 0x0000000000007948 */ /* 0x000fea0003800000 */
[----:B------:R-:W-:Y:S01]  /*d420*/  @P1 STG.E.128 desc[UR38][R4.64], R24 ;  /* 0x0000001804001986 */ /* 0x000fe2000c101d26 */
[----:B------:R-:W-:-:S03]  /*d430*/  IADD3 R0, PT, PT, R182, 0x10, RZ ;  /* 0x00000010b6007810 */ /* 0x000fc60007ffe0ff */
[----:B------:R1:W-:Y:S02]  /*d440*/  @P2 STG.E.128 desc[UR38][R4.64+0x100], R16 ;  /* 0x0001001004002986 */ /* 0x0003e4000c101d26 */
[----:B-1----:R-:W1:Y:S01]  /*d450*/  S2R R5, SR_TID.X ;  /* 0x0000000000057919 */ /* 0x002e620000002100 */
[----:B------:R-:W2:Y:S01]  /*d460*/  S2UR UR36, SR_CgaCtaId ;  /* 0x00000000002479c3 */ /* 0x000ea20000008800 */
[----:B------:R-:W-:Y:S01]  /*d470*/  UMOV UR4, 0x400 ;  /* 0x0000040000047882 */ /* 0x000fe20000000000 */
[----:B------:R-:W-:Y:S06]  /*d480*/  BSSY.RECONVERGENT B6, `(.L_x_130) ;  /* 0x0000041000067945 */ /* 0x000fec0003800200 */
[----:B------:R-:W-:Y:S01]  /*d490*/  BAR.SYNC.DEFER_BLOCKING 0x0 ;  /* 0x0000000000007b1d */ /* 0x000fe20000010000 */
[----:B------:R-:W-:-:S02]  /*d4a0*/  PLOP3.LUT P2, PT, PT, PT, PT, 0x8, 0x80 ;  /* 0x000000000080781c */ /* 0x000fc40003f4e170 */
[----:B------:R-:W-:Y:S01]  /*d4b0*/  PLOP3.LUT P1, PT, PT, PT, PT, 0x8, 0x80 ;  /* 0x000000000080781c */ /* 0x000fe20003f2e170 */
[----:B--2---:R-:W-:Y:S02]  /*d4c0*/  ULEA UR36, UR36, UR4, 0x18 ;  /* 0x0000000424247291 */ /* 0x004fe4000f8ec0ff */
[----:B------:R-:W2:Y:S01]  /*d4d0*/  LDCU UR4, c[0x0][0x380] ;  /* 0x00007000ff0477ac */ /* 0x000ea20008000800 */
[----:B------:R3:W-:Y:S01]  /*d4e0*/  STS.64 [R181], R80 ;  /* 0x00000050b5007388 */ /* 0x0007e20000000a00 */
[----:B-1----:R-:W-:-:S03]  /*d4f0*/  SHF.R.U32.HI R3, RZ, 0x4, R5 ;  /* 0x00000004ff037819 */ /* 0x002fc60000011605 */
[----:B------:R3:W-:Y:S01]  /*d500*/  STS.64 [R181+0x20], R76 ;  /* 0x0000204cb5007388 */ /* 0x0007e20000000a00 */
[----:B------:R-:W-:Y:S01]  /*d510*/  SHF.R.U32.HI R4, RZ, 0x3, R5 ;  /* 0x00000003ff047819 */ /* 0x000fe20000011605 */
[----:B------:R-:W-:Y:S01]  /*d520*/  IMAD.SHL.U32 R5, R5, 0x10, RZ ;  /* 0x0000001005057824 */ /* 0x000fe200078e00ff */
[----:B------:R-:W-:Y:S01]  /*d530*/  LOP3.LUT R3, R3, 0x1, RZ, 0xc0, !PT ;  /* 0x0000000103037812 */ /* 0x000fe200078ec0ff */
[----:B------:R3:W-:Y:S03]  /*d540*/  STS.64 [R181+0x40], R72 ;  /* 0x00004048b5007388 */ /* 0x0007e60000000a00 */
[--C-:B------:R-:W-:Y:S01]  /*d550*/  LOP3.LUT R3, R3, 0x70, R4.reuse, 0xf8, !PT ;  /* 0x0000007003037812 */ /* 0x100fe200078ef804 */
[----:B------:R3:W-:Y:S01]  /*d560*/  STS.64 [R181+0x60], R68 ;  /* 0x00006044b5007388 */ /* 0x0007e20000000a00 */
[----:B------:R-:W-:Y:S02]  /*d570*/  LOP3.LUT R36, R5, 0xf0, RZ, 0xc0, !PT ;  /* 0x000000f005247812 */ /* 0x000fe400078ec0ff */
[----:B------:R-:W-:Y:S01]  /*d580*/  LOP3.LUT R3, R3, 0x8, R4, 0xf8, !PT ;  /* 0x0000000803037812 */ /* 0x000fe200078ef804 */
[----:B------:R3:W-:Y:S01]  /*d590*/  STS.64 [R181+0x80], R64 ;  /* 0x00008040b5007388 */ /* 0x0007e20000000a00 */
[----:B--2---:R-:W-:-:S02]  /*d5a0*/  ISETP.GE.AND P0, PT, R0, UR4, PT ;  /* 0x0000000400007c0c */ /* 0x004fc4000bf06270 */
[----:B------:R-:W-:Y:S01]  /*d5b0*/  LOP3.LUT R3, R3, 0x4, R4, 0xf8, !PT ;  /* 0x0000000403037812 */ /* 0x000fe200078ef804 */
[----:B------:R3:W-:Y:S01]  /*d5c0*/  STS.64 [R181+0xa0], R60 ;  /* 0x0000a03cb5007388 */ /* 0x0007e20000000a00 */
[----:B------:R-:W-:-:S03]  /*d5d0*/  IMAD.MOV.U32 R4, RZ, RZ, RZ ;  /* 0x000000ffff047224 */ /* 0x000fc600078e00ff */
[----:B------:R3:W-:Y:S01]  /*d5e0*/  STS.64 [R181+0xc0], R56 ;  /* 0x0000c038b5007388 */ /* 0x0007e20000000a00 */
[----:B------:R-:W-:Y:S02]  /*d5f0*/  IMAD R36, R3, 0x220, R36 ;  /* 0x0000022003247824 */ /* 0x000fe400078e0224 */
[----:B------:R-:W-:Y:S01]  /*d600*/  IMAD.MOV.U32 R3, RZ, RZ, RZ ;  /* 0x000000ffff037224 */ /* 0x000fe200078e00ff */
[----:B------:R3:W-:Y:S01]  /*d610*/  STS.64 [R181+0xe0], R52 ;  /* 0x0000e034b5007388 */ /* 0x0007e20000000a00 */
[----:B------:R-:W-:Y:S06]  /*d620*/  BAR.SYNC.DEFER_BLOCKING 0x0 ;  /* 0x0000000000007b1d */ /* 0x000fec0000010000 */
[----:B------:R3:W1:Y:S04]  /*d630*/  LDS.128 R32, [R36+UR36] ;  /* 0x0000002424207984 */ /* 0x0006680008000c00 */
[----:B------:R3:W2:Y:S04]  /*d640*/  LDS.128 R28, [R36+UR36+0x100] ;  /* 0x00010024241c7984 */ /* 0x0006a80008000c00 */
[----:B------:R3:W4:Y:S04]  /*d650*/  LDS.128 R24, [R36+UR36+0x440] ;  /* 0x0004402424187984 */ /* 0x0007280008000c00 */
[----:B------:R3:W1:Y:S01]  /*d660*/  LDS.128 R16, [R36+UR36+0x540] ;  /* 0x0005402424107984 */ /* 0x0006620008000c00 */
[----:B------:R-:W-:Y:S05]  /*d670*/  @P0 BRA `(.L_x_131) ;  /* 0x0000000000840947 */ /* 0x000fea0003800000 */
[----:B------:R-:W5:Y:S02]  /*d680*/  LDCU.64 UR4, c[0x0][0x4e8] ;  /* 0x00009d00ff0477ac */ /* 0x000f640008000a00 */
[----:B-----5:R-:W-:-:S04]  /*d690*/  UISETP.NE.U32.AND UP0, UPT, UR4, URZ, UPT ;  /* 0x000000ff0400728c */ /* 0x020fc8000bf05070 */
[----:B------:R-:W-:-:S09]  /*d6a0*/  UISETP.NE.AND.EX UP0, UPT, UR5, URZ, UPT, UP0 ;  /* 0x000000ff0500728c */ /* 0x000fd2000bf05300 */
[----:B------:R-:W-:Y:S05]  /*d6b0*/  BRA.U UP0, `(.L_x_132) ;  /* 0x0000000100407547 */ /* 0x000fea000b800000 */
[----:B------:R-:W-:Y:S01]  /*d6c0*/  MOV R14, 0x0 ;  /* 0x00000000000e7802 */ /* 0x000fe20000000f00 */
[----:B------:R-:W5:Y:S01]  /*d6d0*/  LDCU.64 UR8, c[0x4][0x78] ;  /* 0x01000f00ff0877ac */ /* 0x000f620008000a00 */
[----:B------:R-:W-:Y:S01]  /*d6e0*/  IMAD.MOV.U32 R8, RZ, RZ, 0x19b ;  /* 0x0000019bff087424 */ /* 0x000fe200078e00ff */
[----:B------:R-:W-:Y:S01]  /*d6f0*/  MOV R12, 0x1 ;  /* 0x00000001000c7802 */ /* 0x000fe20000000f00 */
[----:B------:R-:W-:Y:S01]  /*d700*/  IMAD.MOV.U32 R13, RZ, RZ, RZ ;  /* 0x000000ffff0d7224 */ /* 0x000fe200078e00ff */
[----:B------:R-:W1:Y:S01]  /*d710*/  LDCU.64 UR6, c[0x4][0x88] ;  /* 0x01001100ff0677ac */ /* 0x000e620008000a00 */
[----:B------:R-:W2:Y:S01]  /*d720*/  LDC.64 R14, c[0x4][R14] ;  /* 0x010000000e0e7b82 */ /* 0x000ea20000000a00 */
[----:B------:R-:W3:Y:S01]  /*d730*/  LDCU.64 UR4, c[0x4][0x18] ;  /* 0x01000300ff0477ac */ /* 0x000ee20008000a00 */
[----:B-----5:R-:W-:Y:S01]  /*d740*/  IMAD.U32 R4, RZ, RZ, UR8 ;  /* 0x00000008ff047e24 */ /* 0x020fe2000f8e00ff */
[----:B------:R-:W-:Y:S01]  /*d750*/  MOV R5, UR9 ;  /* 0x0000000900057c02 */ /* 0x000fe20008000f00 */
[----:B-1----:R-:W-:Y:S01]  /*d760*/  IMAD.U32 R6, RZ, RZ, UR6 ;  /* 0x00000006ff067e24 */ /* 0x002fe2000f8e00ff */
[----:B------:R-:W-:Y:S01]  /*d770*/  MOV R7, UR7 ;  /* 0x0000000700077c02 */ /* 0x000fe20008000f00 */
[----:B---3--:R-:W-:Y:S01]  /*d780*/  IMAD.U32 R10, RZ, RZ, UR4 ;  /* 0x00000004ff0a7e24 */ /* 0x008fe2000f8e00ff */
[----:B------:R-:W-:-:S02]  /*d790*/  MOV R11, UR5 ;  /* 0x00000005000b7c02 */ /* 0x000fc40008000f00 */
[----:B------:R-:W-:-:S07]  /*d7a0*/  LEPC R20, `(.L_x_132) ;  /* 0x000000001014794e */ /* 0x000fce0000000000 */
[----:B--2-4-:R-:W-:Y:S05]  /*d7b0*/  CALL.ABS.NOINC R14 ;  /* 0x000000000e007343 */ /* 0x014fea0003c00000 */
.L_x_132:
[----:B------:R-:W5:Y:S01]  /*d7c0*/  LDC.64 R6, c[0x0][0x4e8] ;  /* 0x00013a00ff067b82 */ /* 0x000f620000000a00 */
[----:B------:R-:W1:Y:S01]  /*d7d0*/  LDCU.64 UR4, c[0x0][0x438] ;  /* 0x00008700ff0477ac */ /* 0x000e620008000a00 */
[----:B------:R-:W-:Y:S02]  /*d7e0*/  ISETP.NE.AND P5, PT, R23, RZ, PT ;  /* 0x000000ff1700720c */ /* 0x000fe40003fa5270 */
[----:B------:R-:W-:Y:S01]  /*d7f0*/  ISETP.NE.AND P6, PT, R22, RZ, PT ;  /* 0x000000ff1600720c */ /* 0x000fe20003fc5270 */
[----:B-----5:R-:W-:-:S05]  /*d800*/  IMAD.WIDE.U32 R6, R182, 0x4, R6 ;  /* 0x00000004b6067825 */ /* 0x020fca00078e0006 */
[----:B------:R-:W5:Y:S01]  /*d810*/  LDG.E R0, desc[UR38][R6.64+0x40] ;  /* 0x0000402606007981 */ /* 0x000f62000c1e1900 */
[----:B------:R-:W-:Y:S02]  /*d820*/  PLOP3.LUT P1, PT, P5, PT, PT, 0x80, 0x8 ;  /* 0x000000000008781c */ /* 0x000fe40002f2f070 */
[----:B------:R-:W-:Y:S02]  /*d830*/  PLOP3.LUT P2, PT, P6, PT, PT, 0x80, 0x8 ;  /* 0x000000000008781c */ /* 0x000fe4000374f070 */
[----:B-----5:R-:W-:Y:S01]  /*d840*/  SHF.R.S32.HI R3, RZ, 0x1f, R0 ;  /* 0x0000001fff037819 */ /* 0x020fe20000011400 */
[----:B-1----:R-:W-:-:S04]  /*d850*/  IMAD.WIDE.U32 R4, R0, UR4, RZ ;  /* 0x0000000400047c25 */ /* 0x002fc8000f8e00ff */
[----:B------:R-:W-:-:S04]  /*d860*/  IMAD R3, R3, UR4, RZ ;  /* 0x0000000403037c24 */ /* 0x000fc8000f8e02ff */
[----:B------:R-:W-:-:S05]  /*d870*/  IMAD R3, R0, UR5, R3 ;  /* 0x0000000500037c24 */ /* 0x000fca000f8e0203 */
[----:B------:R-:W-:Y:S02]  /*d880*/  IADD3 R3, PT, PT, R5, R3, RZ ;  /* 0x0000000305037210 */ /* 0x000fe40007ffe0ff */
.L_x_131:
[----:B------:R-:W-:Y:S05]  /*d890*/  BSYNC.RECONVERGENT B6 ;  /* 0x0000000000067941 */ /* 0x000fea0003800200 */
.L_x_130:
[----:B------:R-:W5:Y:S01]  /*d8a0*/  LDCU UR4, c[0x0][0x380] ;  /* 0x00007000ff0477ac */ /* 0x000f620008000800 */
[----:B------:R-:W3:Y:S01]  /*d8b0*/  LDC.64 R38, c[0x0][0x4e8] ;  /* 0x00013a00ff267b82 */ /* 0x000ee20000000a00 */
[----:B------:R-:W-:Y:S01]  /*d8c0*/  IADD3 R4, P0, PT, R4, R180, RZ ;  /* 0x000000b404047210 */ /* 0x000fe20007f1e0ff */
[-C--:B-1----:R-:W-:Y:S01]  /*d8d0*/  FMUL R32, R32, R183.reuse ;  /* 0x000000b720207220 */ /* 0x082fe20000400000 */
[----:B------:R-:W-:Y:S01]  /*d8e0*/  IADD3 R0, PT, PT, R182, 0x12, RZ ;  /* 0x00000012b6007810 */ /* 0x000fe20007ffe0ff */
[-C--:B------:R-:W-:Y:S01]  /*d8f0*/  FMUL R33, R33, R183.reuse ;  /* 0x000000b721217220 */ /* 0x080fe20000400000 */
[----:B------:R-:W-:Y:S01]  /*d900*/  IADD3.X R5, PT, PT, R3, R2, RZ, P0, !PT ;  /* 0x0000000203057210 */ /* 0x000fe200007fe4ff */
[-C--:B------:R-:W-:Y:S01]  /*d910*/  FMUL R34, R34, R183.reuse ;  /* 0x000000b722227220 */ /* 0x080fe20000400000 */
[-C--:B------:R-:W-:Y:S01]  /*d920*/  FMUL R35, R35, R183.reuse ;  /* 0x000000b723237220 */ /* 0x080fe20000400000 */
[-C--:B--2---:R-:W-:Y:S01]  /*d930*/  FMUL R28, R28, R183.reuse ;  /* 0x000000b71c1c7220 */ /* 0x084fe20000400000 */
        /* <DEDUP_REMOVED lines=8> */
[----:B-----5:R-:W-:Y:S02]  /*d9c0*/  ISETP.GE.AND P0, PT, R0, UR4, PT ;  /* 0x0000000400007c0c */ /* 0x020fe4000bf06270 */
[----:B------:R-:W-:Y:S02]  /*d9d0*/  PLOP3.LUT P2, PT, PT, PT, PT, 0x8, 0x80 ;  /* 0x000000000080781c */ /* 0x000fe40003f4e170 */
[----:B------:R-:W-:Y:S01]  /*d9e0*/  MOV R0, RZ ;  /* 0x000000ff00007202 */ /* 0x000fe20000000f00 */
[----:B---3--:R-:W-:-:S08]  /*d9f0*/  IMAD.WIDE.U32 R38, R182, 0x4, R38 ;  /* 0x00000004b6267825 */ /* 0x008fd000078e0026 */
        /* <DEDUP_REMOVED lines=21> */
.L_x_135:
        /* <DEDUP_REMOVED lines=12> */
.L_x_134:
[----:B------:R-:W-:Y:S05]  /*dc10*/  BSYNC.RECONVERGENT B6 ;  /* 0x0000000000067941 */ /* 0x000fea0003800200 */
.L_x_133:
[----:B-1----:R-:W-:Y:S01]  /*dc20*/  IADD3 R4, P0, PT, R0, R180, RZ ;  /* 0x000000b400047210 */ /* 0x002fe20007f1e0ff */
[-C--:B----4-:R-:W-:Y:S01]  /*dc30*/  FMUL R24, R24, R183.reuse ;  /* 0x000000b718187220 */ /* 0x090fe20000400000 */
[-C--:B------:R-:W-:Y:S01]  /*dc40*/  FMUL R25, R25, R183.reuse ;  /* 0x000000b719197220 */ /* 0x080fe20000400000 */
[-C--:B------:R-:W-:Y:S01]  /*dc50*/  FMUL R26, R26, R183.reuse ;  /* 0x000000b71a1a7220 */ /* 0x080fe20000400000 */
[----:B------:R-:W-:Y:S01]  /*dc60*/  IADD3.X R5, PT, PT, R3, R2, RZ, P0, !PT ;  /* 0x0000000203057210 */ /* 0x000fe200007fe4ff */
[-C--:B------:R-:W-:Y:S01]  /*dc70*/  FMUL R27, R27, R183.reuse ;  /* 0x000000b71b1b7220 */ /* 0x080fe20000400000 */
[-C--:B------:R-:W-:Y:S01]  /*dc80*/  FMUL R16, R16, R183.reuse ;  /* 0x000000b710107220 */ /* 0x080fe20000400000 */
[-C--:B------:R-:W-:Y:S01]  /*dc90*/  FMUL R17, R17, R183.reuse ;  /* 0x000000b711117220 */ /* 0x080fe20000400000 */
[-C--:B------:R-:W-:Y:S01]  /*dca0*/  FMUL R18, R18, R183.reuse ;  /* 0x000000b712127220 */ /* 0x080fe20000400000 */
[----:B------:R-:W-:Y:S01]  /*dcb0*/  FMUL R19, R19, R183 ;  /* 0x000000b713137220 */ /* 0x000fe20000400000 */
[----:B------:R1:W-:Y:S01]  /*dcc0*/  @P1 STG.E.128 desc[UR38][R4.64], R24 ;  /* 0x0000001804001986 */ /* 0x0003e2000c101d26 */
[----:B------:R-:W-:Y:S05]  /*dcd0*/  WARPSYNC.ALL ;  /* 0x0000000000007948 */ /* 0x000fea0003800000 */
[----:B------:R1:W-:Y:S01]  /*dce0*/  @P2 STG.E.128 desc[UR38][R4.64+0x100], R16 ;  /* 0x0001001004002986 */ /* 0x0003e2000c101d26 */
[----:B------:R-:W2:Y:S01]  /*dcf0*/  LDCU UR4, c[0x0][0x380] ;  /* 0x00007000ff0477ac */ /* 0x000ea20008000800 */
[----:B------:R-:W-:Y:S01]  /*dd00*/  IADD3 R0, PT, PT, R182, 0x18, RZ ;  /* 0x00000018b6007810 */ /* 0x000fe20007ffe0ff */
[----:B------:R-:W-:Y:S01]  /*dd10*/  BSSY.RECONVERGENT B6, `(.L_x_136) ;  /* 0x0000035000067945 */ /* 0x000fe20003800200 */
[----:B------:R-:W-:Y:S01]  /*dd20*/  BAR.SYNC.DEFER_BLOCKING 0x0 ;  /* 0x0000000000007b1d */ /* 0x000fe20000010000 */
[----:B------:R-:W-:-:S02]  /*dd30*/  PLOP3.LUT P2, PT, PT, PT, PT, 0x8, 0x80 ;  /* 0x000000000080781c */ /* 0x000fc40003f4e170 */
[----:B------:R-:W-:Y:S02]  /*dd40*/  PLOP3.LUT P1, PT, PT, PT, PT, 0x8, 0x80 ;  /* 0x000000000080781c */ /* 0x000fe40003f2e170 */
[----:B------:R-:W-:Y:S02]  /*dd50*/  MOV R3, RZ ;  /* 0x000000ff00037202 */ /* 0x000fe40000000f00 */
[----:B--2---:R-:W-:Y:S02]  /*dd60*/  ISETP.GE.AND P0, PT, R0, UR4, PT ;  /* 0x0000000400007c0c */ /* 0x004fe4000bf06270 */
[----:B------:R-:W-:Y:S01]  /*dd70*/  MOV R0, RZ ;  /* 0x000000ff00007202 */ /* 0x000fe20000000f00 */
[----:B------:R1:W-:Y:S04]  /*dd80*/  STS.64 [R181], R82 ;  /* 0x00000052b5007388 */ /* 0x0003e80000000a00 */
[----:B------:R1:W-:Y:S04]  /*dd90*/  STS.64 [R181+0x20], R78 ;  /* 0x0000204eb5007388 */ /* 0x0003e80000000a00 */
[----:B------:R1:W-:Y:S04]  /*dda0*/  STS.64 [R181+0x40], R74 ;  /* 0x0000404ab5007388 */ /* 0x0003e80000000a00 */
[----:B------:R1:W-:Y:S04]  /*ddb0*/  STS.64 [R181+0x60], R70 ;  /* 0x00006046b5007388 */ /* 0x0003e80000000a00 */
[----:B------:R1:W-:Y:S04]  /*ddc0*/  STS.64 [R181+0x80], R66 ;  /* 0x00008042b5007388 */ /* 0x0003e80000000a00 */
[----:B------:R1:W-:Y:S04]  /*ddd0*/  STS.64 [R181+0xa0], R62 ;  /* 0x0000a03eb5007388 */ /* 0x0003e80000000a00 */
[----:B------:R1:W-:Y:S04]  /*dde0*/  STS.64 [R181+0xc0], R58 ;  /* 0x0000c03ab5007388 */ /* 0x0003e80000000a00 */
[----:B------:R1:W-:Y:S01]  /*ddf0*/  STS.64 [R181+0xe0], R54 ;  /* 0x0000e036b5007388 */ /* 0x0003e20000000a00 */
[----:B------:R-:W-:Y:S06]  /*de00*/  BAR.SYNC.DEFER_BLOCKING 0x0 ;  /* 0x0000000000007b1d */ /* 0x000fec0000010000 */
[----:B------:R1:W2:Y:S04]  /*de10*/  LDS.128 R32, [R36+UR36] ;  /* 0x0000002424207984 */ /* 0x0002a80008000c00 */
[----:B------:R1:W3:Y:S04]  /*de20*/  LDS.128 R28, [R36+UR36+0x100] ;  /* 0x00010024241c7984 */ /* 0x0002e80008000c00 */
        /* <DEDUP_REMOVED lines=8> */
[----:B------:R-:W1:Y:S01]  /*deb0*/  LDCU.64 UR8, c[0x4][0x78] ;  /* 0x01000f00ff0877ac */ /* 0x000e620008000a00 */
[----:B------:R-:W-:Y:S01]  /*dec0*/  IMAD.MOV.U32 R8, RZ, RZ, 0x19b ;  /* 0x0000019bff087424 */ /* 0x000fe200078e00ff */
[----:B------:R-:W-:Y:S01]  /*ded0*/  MOV R12, 0x1 ;  /* 0x00000001000c7802 */ /* 0x000fe20000000f00 */
[----:B------:R-:W-:Y:S01]  /*dee0*/  IMAD.MOV.U32 R13, RZ, RZ, RZ ;  /* 0x000000ffff0d7224 */ /* 0x000fe200078e00ff */
[----:B------:R-:W5:Y:S01]  /*def0*/  LDCU.64 UR6, c[0x4][0x88] ;  /* 0x01001100ff0677ac */ /* 0x000f620008000a00 */
[----:B------:R-:W2:Y:S01]  /*df00*/  LDC.64 R14, c[0x4][R14] ;  /* 0x010000000e0e7b82 */ /* 0x000ea20000000a00 */
[----:B------:R-:W3:Y:S01]  /*df10*/  LDCU.64 UR4, c[0x4][0x18] ;  /* 0x01000300ff0477ac */ /* 0x000ee20008000a00 */
[----:B-1----:R-:W-:Y:S01]  /*df20*/  IMAD.U32 R4, RZ, RZ, UR8 ;  /* 0x00000008ff047e24 */ /* 0x002fe2000f8e00ff */
[----:B------:R-:W-:Y:S01]  /*df30*/  MOV R5, UR9 ;  /* 0x0000000900057c02 */ /* 0x000fe20008000f00 */
[----:B-----5:R-:W-:Y:S01]  /*df40*/  IMAD.U32 R6, RZ, RZ, UR6 ;  /* 0x00000006ff067e24 */ /* 0x020fe2000f8e00ff */
[----:B------:R-:W-:Y:S01]  /*df50*/  MOV R7, UR7 ;  /* 0x0000000700077c02 */ /* 0x000fe20008000f00 */
[----:B---3--:R-:W-:Y:S01]  /*df60*/  IMAD.U32 R10, RZ, RZ, UR4 ;  /* 0x00000004ff0a7e24 */ /* 0x008fe2000f8e00ff */
[----:B------:R-:W-:-:S02]  /*df70*/  MOV R11, UR5 ;  /* 0x00000005000b7c02 */ /* 0x000fc40008000f00 */
[----:B------:R-:W-:-:S07]  /*df80*/  LEPC R20, `(.L_x_138) ;  /* 0x000000001014794e */ /* 0x000fce0000000000 */
[----:B--2-4-:R-:W-:Y:S05]  /*df90*/  CALL.ABS.NOINC R14 ;  /* 0x000000000e007343 */ /* 0x014fea0003c00000 */
.L_x_138:
[----:B------:R-:W5:Y:S01]  /*dfa0*/  LDG.E R0, desc[UR38][R38.64+0x60] ;  /* 0x0000602626007981 */ /* 0x000f62000c1e1900 */
[----:B------:R-:W1:Y:S01]  /*dfb0*/  LDCU.64 UR4, c[0x0][0x438] ;  /* 0x00008700ff0477ac */ /* 0x000e620008000a00 */
[----:B------:R-:W-:Y:S02]  /*dfc0*/  ISETP.NE.AND P5, PT, R23, RZ, PT ;  /* 0x000000ff1700720c */ /* 0x000fe40003fa5270 */
[----:B------:R-:W-:Y:S02]  /*dfd0*/  ISETP.NE.AND P6, PT, R22, RZ, PT ;  /* 0x000000ff1600720c */ /* 0x000fe40003fc5270 */
[----:B------:R-:W-:Y:S02]  /*dfe0*/  PLOP3.LUT P1, PT, P5, PT, PT, 0x80, 0x8 ;  /* 0x000000000008781c */ /* 0x000fe40002f2f070 */
[----:B------:R-:W-:Y:S02]  /*dff0*/  PLOP3.LUT P2, PT, P6, PT, PT, 0x80, 0x8 ;  /* 0x000000000008781c */ /* 0x000fe4000374f070 */
[----:B-----5:R-:W-:Y:S01]  /*e000*/  SHF.R.S32.HI R3, RZ, 0x1f, R0 ;  /* 0x0000001fff037819 */ /* 0x020fe20000011400 */
[----:B-1----:R-:W-:-:S04]  /*e010*/  IMAD.WIDE.U32 R4, R0, UR4, RZ ;  /* 0x0000000400047c25 */ /* 0x002fc8000f8e00ff */
[----:B------:R-:W-:-:S04]  /*e020*/  IMAD R3, R3, UR4, RZ ;  /* 0x0000000403037c24 */ /* 0x000fc8000f8e02ff */
[----:B------:R-:W-:Y:S02]  /*e030*/  IMAD R3, R0, UR5, R3 ;  /* 0x0000000500037c24 */ /* 0x000fe4000f8e0203 */
[----:B------:R-:W-:Y:S02]  /*e040*/  IMAD.MOV.U32 R0, RZ, RZ, R4 ;  /* 0x000000ffff007224 */ /* 0x000fe400078e0004 */
[----:B------:R-:W-:Y:S02]  /*e050*/  IMAD.IADD R3, R5, 0x1, R3 ;  /* 0x0000000105037824 */ /* 0x000fe400078e0203 */
.L_x_137:
[----:B------:R-:W-:Y:S05]  /*e060*/  BSYNC.RECONVERGENT B6 ;  /* 0x0000000000067941 */ /* 0x000fea0003800200 */
.L_x_136:
[----:B------:R-:W5:Y:S01]  /*e070*/  LDCU UR4, c[0x0][0x380] ;  /* 0x00007000ff0477ac */ /* 0x000f620008000800 */
[----:B-1----:R-:W-:Y:S01]  /*e080*/  IADD3 R4, P0, PT, R0, R180, RZ ;  /* 0x000000b400047210 */ /* 0x002fe20007f1e0ff */
[-C--:B--2---:R-:W-:Y:S01]  /*e090*/  FMUL R32, R32, R183.reuse ;  /* 0x000000b720207220 */ /* 0x084fe20000400000 */
[----:B------:R-:W-:Y:S01]  /*e0a0*/  IADD3 R0, PT, PT, R182, 0x1a, RZ ;  /* 0x0000001ab6007810 */ /* 0x000fe20007ffe0ff */
[-C--:B------:R-:W-:Y:S01]  /*e0b0*/  FMUL R33, R33, R183.reuse ;  /* 0x000000b721217220 */ /* 0x080fe20000400000 */
[----:B------:R-:W-:Y:S01]  /*e0c0*/  IADD3.X R5, PT, PT, R3, R2, RZ, P0, !PT ;  /* 0x0000000203057210 */ /* 0x000fe200007fe4ff */
[-C--:B------:R-:W-:Y:S01]  /*e0d0*/  FMUL R34, R34, R183.reuse ;  /* 0x000000b722227220 */ /* 0x080fe20000400000 */
[-C--:B------:R-:W-:Y:S01]  /*e0e0*/  FMUL R35, R35, R183.reuse ;  /* 0x000000b723237220 */ /* 0x080fe20000400000 */
[-C--:B---3--:R-:W-:Y:S01]  /*e0f0*/  FMUL R28, R28, R183.reuse ;  /* 0x000000b71c1c7220 */ /* 0x088fe20000400000 */
        /* <DEDUP_REMOVED lines=32> */
.L_x_141:
        /* <DEDUP_REMOVED lines=12> */
.L_x_140:
[----:B------:R-:W-:Y:S05]  /*e3c0*/  BSYNC.RECONVERGENT B6 ;  /* 0x0000000000067941 */ /* 0x000fea0003800200 */
.L_x_139:
        /* <DEDUP_REMOVED lines=56> */
.L_x_144:
        /* <DEDUP_REMOVED lines=12> */
.L_x_143:
[----:B------:R-:W-:Y:S05]  /*e810*/  BSYNC.RECONVERGENT B6 ;  /* 0x0000000000067941 */ /* 0x000fea0003800200 */
.L_x_142:
        /* <DEDUP_REMOVED lines=41> */
.L_x_147:
        /* <DEDUP_REMOVED lines=12> */
.L_x_146:
[----:B------:R-:W-:Y:S05]  /*eb70*/  BSYNC.RECONVERGENT B6 ;  /* 0x0000000000067941 */ /* 0x000fea0003800200 */
.L_x_145:
        /* <DEDUP_REMOVED lines=56> */
.L_x_150:
        /* <DEDUP_REMOVED lines=12> */
.L_x_149:
[----:B------:R-:W-:Y:S05]  /*efc0*/  BSYNC.RECONVERGENT B6 ;  /* 0x0000000000067941 */ /* 0x000fea0003800200 */
.L_x_148:
        /* <DEDUP_REMOVED lines=41> */
.L_x_153:
        /* <DEDUP_REMOVED lines=12> */
.L_x_152:
[----:B------:R-:W-:Y:S05]  /*f320*/  BSYNC.RECONVERGENT B6 ;  /* 0x0000000000067941 */ /* 0x000fea0003800200 */
.L_x_151:
        /* <DEDUP_REMOVED lines=56> */
.L_x_156:
        /* <DEDUP_REMOVED lines=12> */
.L_x_155:
[----:B------:R-:W-:Y:S05]  /*f770*/  BSYNC.RECONVERGENT B6 ;  /* 0x0000000000067941 */ /* 0x000fea0003800200 */
.L_x_154:
        /* <DEDUP_REMOVED lines=41> */
.L_x_159:
        /* <DEDUP_REMOVED lines=12> */
.L_x_158:
[----:B------:R-:W-:Y:S05]  /*fad0*/  BSYNC.RECONVERGENT B6 ;  /* 0x0000000000067941 */ /* 0x000fea0003800200 */
.L_x_157:
        /* <DEDUP_REMOVED lines=10> */
[----:B------:R-:W-:Y:S01]  /*fb80*/  @P1 STG.E.128 desc[UR38][R4.64], R24 ;  /* 0x0000001804001986 */ /* 0x000fe2000c101d26 */
        /* <DEDUP_REMOVED lines=9> */
[----:B--2---:R-:W-:Y:S01]  /*fc20*/  ISETP.GE.AND P0, PT, R0, UR4, PT ;  /* 0x0000000400007c0c */ /* 0x004fe2000bf06270 */
[----:B------:R-:W-:Y:S04]  /*fc30*/  STS.64 [R181], R146 ;  /* 0x00000092b5007388 */ /* 0x000fe80000000a00 */
[----:B------:R-:W-:Y:S01]  /*fc40*/  STS.64 [R181+0x20], R142 ;  /* 0x0000208eb5007388 */ /* 0x000fe20000000a00 */
[----:B-1----:R-:W-:-:S03]  /*fc50*/  MOV R5, RZ ;  /* 0x000000ff00057202 */ /* 0x002fc60000000f00 */
        /* <DEDUP_REMOVED lines=8> */
[----:B------:R-:W2:Y:S04]  /*fce0*/  LDS.128 R24, [R36+UR36+0x100] ;  /* 0x0001002424187984 */ /* 0x000ea80008000c00 */
[----:B------:R-:W3:Y:S04]  /*fcf0*/  LDS.128 R16, [R36+UR36+0x440] ;  /* 0x0004402424107984 */ /* 0x000ee80008000c00 */
[----:B------:R-:W4:Y:S01]  /*fd00*/  LDS.128 R32, [R36+UR36+0x540] ;  /* 0x0005402424207984 */ /* 0x000f220008000c00 */
[-C--:B-1----:R-:W-:Y:S01]  /*fd10*/  FMUL R28, R28, R183.reuse ;  /* 0x000000b71c1c7220 */ /* 0x082fe20000400000 */
[-C--:B------:R-:W-:Y:S01]  /*fd20*/  FMUL R29, R29, R183.reuse ;  /* 0x000000b71d1d7220 */ /* 0x080fe20000400000 */
[-C--:B------:R-:W-:Y:S01]  /*fd30*/  FMUL R30, R30, R183.reuse ;  /* 0x000000b71e1e7220 */ /* 0x080fe20000400000 */
[-C--:B------:R-:W-:Y:S01]  /*fd40*/  FMUL R31, R31, R183.reuse ;  /* 0x000000b71f1f7220 */ /* 0x080fe20000400000 */
[-C--:B--2---:R-:W-:Y:S01]  /*fd50*/  FMUL R24, R24, R183.reuse ;  /* 0x000000b718187220 */ /* 0x084fe20000400000 */
[-C--:B------:R-:W-:Y:S01]  /*fd60*/  FMUL R25, R25, R183.reuse ;  /* 0x000000b719197220 */ /* 0x080fe20000400000 */
[-C--:B------:R-:W-:Y:S01]  /*fd70*/  FMUL R26, R26, R183.reuse ;  /* 0x000000b71a1a7220 */ /* 0x080fe20000400000 */
[-C--:B------:R-:W-:Y:S01]  /*fd80*/  FMUL R27, R27, R183.reuse ;  /* 0x000000b71b1b7220 */ /* 0x080fe20000400000 */
[-C--:B---3--:R-:W-:Y:S01]  /*fd90*/  FMUL R16, R16, R183.reuse ;  /* 0x000000b710107220 */ /* 0x088fe20000400000 */
[-C--:B------:R-:W-:Y:S01]  /*fda0*/  FMUL R17, R17, R183.reuse ;  /* 0x000000b711117220 */ /* 0x080fe20000400000 */
[-C--:B------:R-:W-:Y:S01]  /*fdb0*/  FMUL R18, R18, R183.reuse ;  /* 0x000000b712127220 */ /* 0x080fe20000400000 */
[-C--:B------:R-:W-:Y:S01]  /*fdc0*/  FMUL R19, R19, R183.reuse ;  /* 0x000000b713137220 */ /* 0x080fe20000400000 */
[-C--:B----4-:R-:W-:Y:S01]  /*fdd0*/  FMUL R32, R32, R183.reuse ;  /* 0x000000b720207220 */ /* 0x090fe20000400000 */
[-C--:B------:R-:W-:Y:S01]  /*fde0*/  FMUL R33, R33, R183.reuse ;  /* 0x000000b721217220 */ /* 0x080fe20000400000 */
[-C--:B------:R-:W-:Y:S01]  /*fdf0*/  FMUL R34, R34, R183.reuse ;  /* 0x000000b722227220 */ /* 0x080fe20000400000 */
[----:B------:R-:W-:Y:S01]  /*fe00*/  FMUL R35, R35, R183 ;  /* 0x000000b723237220 */ /* 0x000fe20000400000 */
        /* <DEDUP_REMOVED lines=21> */
.L_x_162:
        /* <DEDUP_REMOVED lines=12> */
.L_x_161:
[----:B------:R-:W-:Y:S05]  /*10020*/  BSYNC.RECONVERGENT B6 ;  /* 0x0000000000067941 */ /* 0x000fea0003800200 */
.L_x_160:
        /* <DEDUP_REMOVED lines=33> */
.L_x_165:
        /* <DEDUP_REMOVED lines=12> */
.L_x_164:
[----:B------:R-:W-:Y:S05]  /*10300*/  BSYNC.RECONVERGENT B6 ;  /* 0x0000000000067941 */ /* 0x000fea0003800200 */
.L_x_163:
[----:B------:R-:W-:-:S04]  /*10310*/  IADD3 R180, P0, PT, R0, R180, RZ ;  /* 0x000000b400b47210 */ /* 0x000fc80007f1e0ff */
[----:B------:R-:W-:-:S05]  /*10320*/  IADD3.X R181, PT, PT, R3, R2, RZ, P0, !PT ;  /* 0x0000000203b57210 */ /* 0x000fca00007fe4ff */
[----:B------:R4:W-:Y:S04]  /*10330*/  @P1 STG.E.128 desc[UR38][R180.64], R16 ;  /* 0x00000010b4001986 */ /* 0x0009e8000c101d26 */
[----:B------:R4:W-:Y:S02]  /*10340*/  @P2 STG.E.128 desc[UR38][R180.64+0x100], R32 ;  /* 0x00010020b4002986 */ /* 0x0009e4000c101d26 */
.L_x_118:
[----:B------:R-:W5:Y:S08]  /*10350*/  LDC R2, c[0x0][0x394] ;  /* 0x0000e500ff027b82 */ /* 0x000f700000000800 */
[----:B------:R-:W2:Y:S01]  /*10360*/  LDC R0, c[0x0][0x39c] ;  /* 0x0000e700ff007b82 */ /* 0x000ea20000000800 */
[----:B-----5:R-:W-:-:S04]  /*10370*/  ISETP.GE.AND P0, PT, R2, 0x2, PT ;  /* 0x000000020200780c */ /* 0x020fc80003f06270 */
[----:B--2---:R-:W-:-:S13]  /*10380*/  ISETP.NE.OR P0, PT, R0, RZ, !P0 ;  /* 0x000000ff0000720c */ /* 0x004fda0004705670 */
[----:B------:R-:W-:Y:S05]  /*10390*/  @P0 EXIT ;  /* 0x000000000000094d */ /* 0x000fea0003800000 */
[----:B------:R-:W2:Y:S01]  /*103a0*/  S2R R0, SR_TID.X ;  /* 0x0000000000007919 */ /* 0x000ea20000002100 */
[----:B------:R-:W-:Y:S05]  /*103b0*/  WARPSYNC.ALL ;  /* 0x0000000000007948 */ /* 0x000fea0003800000 */
[----:B------:R-:W-:Y:S01]  /*103c0*/  BAR.SYNC.DEFER_BLOCKING 0x0 ;  /* 0x0000000000007b1d */ /* 0x000fe20000010000 */
[----:B------:R-:W-:-:S05]  /*103d0*/  VIADD R201, R201, 0x1 ;  /* 0x00000001c9c97836 */ /* 0x000fca0000000000 */
[----:B------:R-:W-:-:S04]  /*103e0*/  ISETP.NE.AND P1, PT, R201, R2, PT ;  /* 0x00000002c900720c */ /* 0x000fc80003f25270 */
[----:B------:R-:W-:Y:S02]  /*103f0*/  SEL R201, R201, RZ, P1 ;  /* 0x000000ffc9c97207 */ /* 0x000fe40000800000 */
[----:B--2---:R-:W-:-:S13]  /*10400*/  ISETP.NE.AND P0, PT, R0, RZ, PT ;  /* 0x000000ff0000720c */ /* 0x004fda0003f05270 */
[----:B------:R-:W-:Y:S05]  /*10410*/  @P0 EXIT ;  /* 0x000000000000094d */ /* 0x000fea0003800000 */
[----:B------:R-:W-:Y:S01]  /*10420*/  @!PT LDS RZ, [RZ] ;  /* 0x00000000fffff984 */ /* 0x000fe20000000800 */
[----:B------:R-:W-:Y:S01]  /*10430*/  @!PT LDS RZ, [RZ] ;  /* 0x00000000fffff984 */ /* 0x000fe20000000800 */
[----:B------:R-:W-:Y:S01]  /*10440*/  @!PT LDS RZ, [RZ] ;  /* 0x00000000fffff984 */ /* 0x000fe20000000800 */
[----:B------:R-:W-:Y:S01]  /*10450*/  @!PT LDS RZ, [RZ] ;  /* 0x00000000fffff984 */ /* 0x000fe20000000800 */
[----:B------:R-:W-:-:S00]  /*10460*/  MEMBAR.ALL.CTA ;  /* 0x0000000000007992 */ /* 0x000fc00000008000 */
[----:B------:R-:W-:Y:S06]  /*10470*/  MEMBAR.ALL.GPU ;  /* 0x0000000000007992 */ /* 0x000fec000000a000 */
[----:B------:R-:W-:-:S00]  /*10480*/  ERRBAR ;  /* 0x00000000000079ab */ /* 0x000fc00000000000 */
[----:B------:R-:W-:Y:S06]  /*10490*/  CGAERRBAR ;  /* 0x00000000000075ab */ /* 0x000fec0000000000 */
[----:B------:R-:W-:Y:S01]  /*104a0*/  STG.E.STRONG.GPU desc[UR38][R184.64], R201 ;  /* 0x000000c9b8007986 */ /* 0x000fe2000c10f926 */
[----:B------:R-:W-:Y:S05]  /*104b0*/  EXIT ;  /* 0x000000000000794d */ /* 0x000fea0003800000 */
.L_x_4:
[----:B------:R-:W-:Y:S01]  /*104c0*/  IMAD.MOV.U32 R13, RZ, RZ, R26 ;  /* 0x000000ffff0d7224 */ /* 0x000fe200078e001a */
[----:B------:R-:W-:Y:S01]  /*104d0*/  MOV R11, 0x1f ;  /* 0x0000001f000b7802 */ /* 0x000fe20000000f00 */
[----:B------:R-:W-:Y:S01]  /*104e0*/  IMAD.MOV.U32 R12, RZ, RZ, RZ ;  /* 0x000000ffff0c7224 */ /* 0x000fe200078e00ff */
[----:B------:R-:W-:-:S07]  /*104f0*/  MOV R15, 0xffffffff ;  /* 0xffffffff000f7802 */ /* 0x000fce0000000f00 */
[----:B------:R-:W-:Y:S05]  /*10500*/  WARPSYNC.COLLECTIVE R15, `(.L_x_166) ;  /* 0x000000000f087348 */ /* 0x000fea0003c00000 */
[----:B------:R1:W2:Y:S02]  /*10510*/  SHFL.IDX P6, R14, R13, R12, R11 ;  /* 0x0000000c0d0e7389 */ /* 0x0002a400000c000b */
[----:B-12---:R-:W-:Y:S05]  /*10520*/  ENDCOLLECTIVE ;  /* 0x000000000000791b */ /* 0x006fea0003800000 */
.L_x_166:
[----:B------:R-:W-:Y:S05]  /*10530*/  BRA `(.L_x_167) ;  /* 0xffffff0000dc7947 */ /* 0x000fea000383ffff */
.L_x_168:
[----:B------:R-:W-:-:S00]  /*10540*/  BRA `(.L_x_168) ;  /* 0xfffffffc00fc7947 */ /* 0x000fc0000383ffff */
[----:B------:R-:W-:-:S00]  /*10550*/  NOP ;  /* 0x0000000000007918 */ /* 0x000fc00000000000 */
        /* <DEDUP_REMOVED lines=10> */
.L_x_169:


//--------------------- .nv.global.init           --------------------------
	.section	.nv.global.init,"aw",@progbits
.nv.global.init:
	.type		$str$19,@object
	.size		$str$19,($str$21 - $str$19)
$str$19:
        /*0000*/ 	.byte	0x69, 0x6e, 0x64, 0x69, 0x63, 0x65, 0x73, 0x5f, 0x00
	.type		$str$21,@object
	.size		$str$21,($str$20 - $str$21)
$str$21:
        /*0009*/ 	.byte	0x2f, 0x74, 0x6d, 0x70, 0x2f, 0x63, 0x75, 0x74, 0x6c, 0x61, 0x73, 0x73, 0x5f, 0x73, 0x77, 0x65
        /*0019*/ 	.byte	0x65, 0x70, 0x5f, 0x73, 0x72, 0x63, 0x2f, 0x69, 0x6e, 0x63, 0x6c, 0x75, 0x64, 0x65, 0x2f, 0x63
        /*0029*/ 	.byte	0x75, 0x74, 0x6c, 0x61, 0x73, 0x73, 0x2f, 0x65, 0x70, 0x69, 0x6c, 0x6f, 0x67, 0x75, 0x65, 0x2f
        /*0039*/ 	.byte	0x74, 0x68, 0x72, 0x65, 0x61, 0x64, 0x62, 0x6c, 0x6f, 0x63, 0x6b, 0x2f, 0x70, 0x72, 0x65, 0x64
        /*0049*/ 	.byte	0x69, 0x63, 0x61, 0x74, 0x65, 0x64, 0x5f, 0x74, 0x69, 0x6c, 0x65, 0x5f, 0x69, 0x74, 0x65, 0x72
        /*0059*/ 	.byte	0x61, 0x74, 0x6f, 0x72, 0x2e, 0x68, 0x00
	.type		$str$20,@object
	.size		$str$20,(__unnamed_2 - $str$20)
$str$20:
        /*0060*/ 	.byte	0x2f, 0x74, 0x6d, 0x70, 0x2f, 0x63, 0x75, 0x74, 0x6c, 0x61, 0x73, 0x73, 0x5f, 0x73, 0x77, 0x65
        /*0070*/ 	.byte	0x65, 0x70, 0x5f, 0x73, 0x72, 0x63, 0x2f, 0x69, 0x6e, 0x63, 0x6c, 0x75, 0x64, 0x65, 0x2f, 0x63
        /*0080*/ 	.byte	0x75, 0x74, 0x6c, 0x61, 0x73, 0x73, 0x2f, 0x74, 0x72, 0x61, 0x6e, 0x73, 0x66, 0x6f, 0x72, 0x6d
        /*0090*/ 	.byte	0x2f, 0x74, 0x68, 0x72, 0x65, 0x61, 0x64, 0x62, 0x6c, 0x6f, 0x63, 0x6b, 0x2f, 0x70, 0x72, 0x65
        /*00a0*/ 	.byte	0x64, 0x69, 0x63, 0x61, 0x74, 0x65, 0x64, 0x5f, 0x74, 0x69, 0x6c, 0x65, 0x5f, 0x61, 0x63, 0x63
        /*00b0*/ 	.byte	0x65, 0x73, 0x73, 0x5f, 0x69, 0x74, 0x65, 0x72, 0x61, 0x74, 0x6f, 0x72, 0x2e, 0x68, 0x00
	.type		__unnamed_2,@object
	.size		__unnamed_2,(__unnamed_3 - __unnamed_2)
__unnamed_2:
        /*00bf*/ 	.byte	0x76, 0x6f, 0x69, 0x64, 0x20, 0x63, 0x75, 0x74, 0x6c, 0x61, 0x73, 0x73, 0x3a, 0x3a, 0x65, 0x70
        /* <DEDUP_REMOVED lines=34> */
        /*02ef*/ 	.byte	0x65, 0x5d, 0x00
	.type		__unnamed_3,@object
	.size		__unnamed_3,(__unnamed_1 - __unnamed_3)
__unnamed_3:
        /* <DEDUP_REMOVED lines=35> */
        /*0522*/ 	.byte	0x20, 0x3d, 0x20, 0x66, 0x61, 0x6c, 0x73, 0x65, 0x5d, 0x00
	.type		__unnamed_1,@object
	.size		__unnamed_1,(.L_0 - __unnamed_1)
__unnamed_1:
        /* <DEDUP_REMOVED lines=53> */
.L_0:


//--------------------- .nv.shared._ZN7cutlass7Kernel2INS_4gemm6kernel20DefaultGemmUniversalINS_6half_tENS_6layout8RowMajorELNS_16ComplexTransformE0ELi8ES4_S6_LS7_0ELi8EfS6_fNS_4arch15OpClassTensorOpENS8_4Sm80ENS1_9GemmShapeILi128ELi128ELi32EEENSB_ILi64ELi64ELi32EEENSB_ILi16ELi8ELi16EEENS_8epilogue6thread17LinearCombinationIfLi4EffLNSG_9ScaleType4KindE0ELNS_15FloatRoundStyleE2EfEENS1_11threadblock30GemmIdentityThreadblockSwizzleILi1EEELi5ENS8_13OpMultiplyAddELNS1_23SharedMemoryClearOptionE0ELb1ELb0ELb1ENS5_9NoPermuteESR_SR_vE10SelectBaseISO_vEEEEvNT_6ParamsE --------------------------
	.section	.nv.shared._ZN7cutlass7Kernel2INS_4gemm6kernel20DefaultGemmUniversalINS_6half_tENS_6layout8RowMajorELNS_16ComplexTransformE0ELi8ES4_S6_LS7_0ELi8EfS6_fNS_4arch15OpClassTensorOpENS8_4Sm80ENS1_9GemmShapeILi128ELi128ELi32EEENSB_ILi64ELi64ELi32EEENSB_ILi16ELi8ELi16EEENS_8epilogue6thread17LinearCombinationIfLi4EffLNSG_9ScaleType4KindE0ELNS_15FloatRoundStyleE2EfEENS1_11threadblock30GemmIdentityThreadblockSwizzleILi1EEELi5ENS8_13OpMultiplyAddELNS1_23SharedMemoryClearOptionE0ELb1ELb0ELb1ENS5_9NoPermuteESR_SR_vE10SelectBaseISO_vEEEEvNT_6ParamsE,"aw",@nobits
	.sectionflags	@""
	.align	16
	.zero		1024


//--------------------- .nv.shared.reserved.0     --------------------------
	.section	.nv.shared.reserved.0,"aw",@nobits
	.weak		__nv_reservedSMEM_offset_0_alias
	.size		__nv_reservedSMEM_offset_0_alias, 0, 64
	.other		__nv_reservedSMEM_offset_0_alias,@"STO_CUDA_RESERVED_SHARED STV_DEFAULT"
__nv_reservedSMEM_offset_0_alias:
	.zero		0
	.zero		64


//--------------------- .nv.global                --------------------------
	.section	.nv.global,"aw",@nobits
.nv.global:
	.type		_ZN34_INTERNAL_dc619e5a_4_k_cu_9b2f4e474cute1_E,@object
	.size		_ZN34_INTERNAL_dc619e5a_4_k_cu_9b2f4e474cute1_E,(_ZN34_INTERNAL_dc619e5a_4_k_cu_9b2f4e474cuda3std3__45__cpo6cbeginE - _ZN34_INTERNAL_dc619e5a_4_k_cu_9b2f4e474cute1_E)
_ZN34_INTERNAL_dc619e5a_4_k_cu_9b2f4e474cute1_E:
	.zero		1
	.type		_ZN34_INTERNAL_dc619e5a_4_k_cu_9b2f4e474cuda3std3__45__cpo6cbeginE,@object
	.size		_ZN34_INTERNAL_dc619e5a_4_k_cu_9b2f4e474cuda3std3__45__cpo6cbeginE,(_ZN34_INTERNAL_dc619e5a_4_k_cu_9b2f4e474cuda3std3__48in_placeE - _ZN34_INTERNAL_dc619e5a_4_k_cu_9b2f4e474cuda3std3__45__cpo6cbeginE)
_ZN34_INTERNAL_dc619e5a_4_k_cu_9b2f4e474cuda3std3__45__cpo6cbeginE:
	.zero		1
	.type		_ZN34_INTERNAL_dc619e5a_4_k_cu_9b2f4e474cuda3std3__48in_placeE,@object
	.size		_ZN34_INTERNAL_dc619e5a_4_k_cu_9b2f4e474cuda3std3__48in_placeE,(_ZN34_INTERNAL_dc619e5a_4_k_cu_9b2f4e474cuda3std6ranges3__45__cpo9iter_moveE - _ZN34_INTERNAL_dc619e5a_4_k_cu_9b2f4e474cuda3std3__48in_placeE)
_ZN34_INTERNAL_dc619e5a_4_k_cu_9b2f4e474cuda3std3__48in_placeE:
	.zero		1
	.type		_ZN34_INTERNAL_dc619e5a_4_k_cu_9b2f4e474cuda3std6ranges3__45__cpo9iter_moveE,@object
	.size		_ZN34_INTERNAL_dc619e5a_4_k_cu_9b2f4e474cuda3std6ranges3__45__cpo9iter_moveE,(_ZN34_INTERNAL_dc619e5a_4_k_cu_9b2f4e474cuda3std3__45__cpo5beginE - _ZN34_INTERNAL_dc619e5a_4_k_cu_9b2f4e474cuda3std6ranges3__45__cpo9iter_moveE)
_ZN34_INTERNAL_dc619e5a_4_k_cu_9b2f4e474cuda3std6ranges3__45__cpo9iter_moveE:
	.zero		1
	.type		_ZN34_INTERNAL_dc619e5a_4_k_cu_9b2f4e474cuda3std3__45__cpo5beginE,@object
	.size		_ZN34_INTERNAL_dc619e5a_4_k_cu_9b2f4e474cuda3std3__45__cpo5beginE,(_ZN34_INTERNAL_dc619e5a_4_k_cu_9b2f4e474cuda3std3__436_GLOBAL__N__dc619e5a_4_k_cu_9b2f4e476ignoreE - _ZN34_INTERNAL_dc619e5a_4_k_cu_9b2f4e474cuda3std3__45__cpo5beginE)
_ZN34_INTERNAL_dc619e5a_4_k_cu_9b2f4e474cuda3std3__45__cpo5beginE:
	.zero		1
	.type		_ZN34_INTERNAL_dc619e5a_4_k_cu_9b2f4e474cuda3std3__436_GLOBAL__N__dc619e5a_4_k_cu_9b2f4e476ignoreE,@object
	.size		_ZN34_INTERNAL_dc619e5a_4_k_cu_9b2f4e474cuda3std3__436_GLOBAL__N__dc619e5a_4_k_cu_9b2f4e476ignoreE,(_ZN34_INTERNAL_dc619e5a_4_k_cu_9b2f4e474cute7productE - _ZN34_INTERNAL_dc619e5a_4_k_cu_9b2f4e474cuda3std3__436_GLOBAL__N__dc619e5a_4_k_cu_9b2f4e476ignoreE)
_ZN34_INTERNAL_dc619e5a_4_k_cu_9b2f4e474cuda3std3__436_GLOBAL__N__dc619e5a_4_k_cu_9b2f4e476ignoreE:
	.zero		1
	.type		_ZN34_INTERNAL_dc619e5a_4_k_cu_9b2f4e474cute7productE,@object
	.size		_ZN34_INTERNAL_dc619e5a_4_k_cu_9b2f4e474cute7productE,(_ZN34_INTERNAL_dc619e5a_4_k_cu_9b2f4e474cuda3std3__45__cpo3endE - _ZN34_INTERNAL_dc619e5a_4_k_cu_9b2f4e474cute7productE)
_ZN34_INTERNAL_dc619e5a_4_k_cu_9b2f4e474cute7productE:
	.zero		1
	.type		_ZN34_INTERNAL_dc619e5a_4_k_cu_9b2f4e474cuda3std3__45__cpo3endE,@object
	.size		_ZN34_INTERNAL_dc619e5a_4_k_cu_9b2f4e474cuda3std3__45__cpo3endE,(_ZN34_INTERNAL_dc619e5a_4_k_cu_9b2f4e474cuda3std3__419piecewise_constructE - _ZN34_INTERNAL_dc619e5a_4_k_cu_9b2f4e474cuda3std3__45__cpo3endE)
_ZN34_INTERNAL_dc619e5a_4_k_cu_9b2f4e474cuda3std3__45__cpo3endE:
	.zero		1
	.type		_ZN34_INTERNAL_dc619e5a_4_k_cu_9b2f4e474cuda3std3__419piecewise_constructE,@object
	.size		_ZN34_INTERNAL_dc619e5a_4_k_cu_9b2f4e474cuda3std3__419piecewise_constructE,(_ZN34_INTERNAL_dc619e5a_4_k_cu_9b2f4e474cuda3std3__45__cpo4cendE - _ZN34_INTERNAL_dc619e5a_4_k_cu_9b2f4e474cuda3std3__419piecewise_constructE)
_ZN34_INTERNAL_dc619e5a_4_k_cu_9b2f4e474cuda3std3__419piecewise_constructE:
	.zero		1
	.type		_ZN34_INTERNAL_dc619e5a_4_k_cu_9b2f4e474cuda3std3__45__cpo4cendE,@object
	.size		_ZN34_INTERNAL_dc619e5a_4_k_cu_9b2f4e474cuda3std3__45__cpo4cendE,(_ZN34_INTERNAL_dc619e5a_4_k_cu_9b2f4e474cuda3std6ranges3__45__cpo4swapE - _ZN34_INTERNAL_dc619e5a_4_k_cu_9b2f4e474cuda3std3__45__cpo4cendE)
_ZN34_INTERNAL_dc619e5a_4_k_cu_9b2f4e474cuda3std3__45__cpo4cendE:
	.zero		1
	.type		_ZN34_INTERNAL_dc619e5a_4_k_cu_9b2f4e474cuda3std6ranges3__45__cpo4swapE,@object
	.size		_ZN34_INTERNAL_dc619e5a_4_k_cu_9b2f4e474cuda3std6ranges3__45__cpo4swapE,(.L_10 - _ZN34_INTERNAL_dc619e5a_4_k_cu_9b2f4e474cuda3std6ranges3__45__cpo4swapE)
_ZN34_INTERNAL_dc619e5a_4_k_cu_9b2f4e474cuda3std6ranges3__45__cpo4swapE:
	.zero		1
.L_10:


//--------------------- .nv.constant0._ZN7cutlass7Kernel2INS_4gemm6kernel20DefaultGemmUniversalINS_6half_tENS_6layout8RowMajorELNS_16ComplexTransformE0ELi8ES4_S6_LS7_0ELi8EfS6_fNS_4arch15OpClassTensorOpENS8_4Sm80ENS1_9GemmShapeILi128ELi128ELi32EEENSB_ILi64ELi64ELi32EEENSB_ILi16ELi8ELi16EEENS_8epilogue6thread17LinearCombinationIfLi4EffLNSG_9ScaleType4KindE0ELNS_15FloatRoundStyleE2EfEENS1_11threadblock30GemmIdentityThreadblockSwizzleILi1EEELi5ENS8_13OpMultiplyAddELNS1_23SharedMemoryClearOptionE0ELb1ELb0ELb1ENS5_9NoPermuteESR_SR_vE10SelectBaseISO_vEEEEvNT_6ParamsE --------------------------
	.section	.nv.constant0._ZN7cutlass7Kernel2INS_4gemm6kernel20DefaultGemmUniversalINS_6half_tENS_6layout8RowMajorELNS_16ComplexTransformE0ELi8ES4_S6_LS7_0ELi8EfS6_fNS_4arch15OpClassTensorOpENS8_4Sm80ENS1_9GemmShapeILi128ELi128ELi32EEENSB_ILi64ELi64ELi32EEENSB_ILi16ELi8ELi16EEENS_8epilogue6thread17LinearCombinationIfLi4EffLNSG_9ScaleType4KindE0ELNS_15FloatRoundStyleE2EfEENS1_11threadblock30GemmIdentityThreadblockSwizzleILi1EEELi5ENS8_13OpMultiplyAddELNS1_23SharedMemoryClearOptionE0ELb1ELb0ELb1ENS5_9NoPermuteESR_SR_vE10SelectBaseISO_vEEEEvNT_6ParamsE,"a",@progbits
	.sectionflags	@""
	.align	4
.nv.constant0._ZN7cutlass7Kernel2INS_4gemm6kernel20DefaultGemmUniversalINS_6half_tENS_6layout8RowMajorELNS_16ComplexTransformE0ELi8ES4_S6_LS7_0ELi8EfS6_fNS_4arch15OpClassTensorOpENS8_4Sm80ENS1_9GemmShapeILi128ELi128ELi32EEENSB_ILi64ELi64ELi32EEENSB_ILi16ELi8ELi16EEENS_8epilogue6thread17LinearCombinationIfLi4EffLNSG_9ScaleType4KindE0ELNS_15FloatRoundStyleE2EfEENS1_11threadblock30GemmIdentityThreadblockSwizzleILi1EEELi5ENS8_13OpMultiplyAddELNS1_23SharedMemoryClearOptionE0ELb1ELb0ELb1ENS5_9NoPermuteESR_SR_vE10SelectBaseISO_vEEEEvNT_6ParamsE:
	.zero		1264


//--------------------- SYMBOLS --------------------------

	.type		.nv.reservedSmem.offset0,@object
	.size		.nv.reservedSmem.offset0,0x4
	.type		.nv.reservedSmem.cap,@object
	.size		.nv.reservedSmem.cap,0x4
	.type		__assertfail,@function
